//
// Generated by NVIDIA NVVM Compiler
//
// Compiler Build ID: CL-36424714
// Cuda compilation tools, release 13.0, V13.0.88
// Based on NVVM 20.0.0
//

.version 9.0
.target sm_100
.address_size 64

	// .globl	standard_gaussian_kernel
.global .align 4 .b8 precalc_xorwow_matrix[102400];
.global .align 4 .b8 precalc_xorwow_offset_matrix[102400];
.global .align 4 .b8 mrg32k3aM1[2304];
.global .align 4 .b8 mrg32k3aM2[2304];
.global .align 4 .b8 mrg32k3aM1SubSeq[2016];
.global .align 4 .b8 mrg32k3aM2SubSeq[2016];
.global .align 4 .b8 mrg32k3aM1Seq[2304];
.global .align 4 .b8 mrg32k3aM2Seq[2304];
.const .align 8 .b8 __cr_lgamma_table[72];

.visible .entry standard_gaussian_kernel(
	.param .u64 .ptr .align 1 standard_gaussian_kernel_param_0,
	.param .u32 standard_gaussian_kernel_param_1,
	.param .f32 standard_gaussian_kernel_param_2,
	.param .u64 standard_gaussian_kernel_param_3
)
{
	.local .align 8 .b8 	__local_depot0[48];
	.reg .b64 	%SP;
	.reg .b64 	%SPL;
	.reg .pred 	%p<67>;
	.reg .b32 	%r<1218>;
	.reg .b32 	%f<32>;
	.reg .b64 	%rd<28>;

	mov.u64 	%SPL, __local_depot0;
	ld.param.u64 	%rd10, [standard_gaussian_kernel_param_0];
	ld.param.u32 	%r545, [standard_gaussian_kernel_param_1];
	ld.param.f32 	%f1, [standard_gaussian_kernel_param_2];
	ld.param.u64 	%rd11, [standard_gaussian_kernel_param_3];
	mov.u32 	%r546, %ctaid.x;
	mov.u32 	%r547, %ntid.x;
	mov.u32 	%r548, %tid.x;
	mad.lo.s32 	%r1, %r546, %r547, %r548;
	setp.ge.s32 	%p1, %r1, %r545;
	@%p1 bra 	$L__BB0_117;
	add.u64 	%rd1, %SPL, 0;
	cvt.s64.s32 	%rd2, %r1;
	cvt.u32.u64 	%r549, %rd11;
	xor.b32  	%r550, %r549, -1429050551;
	mul.lo.s32 	%r551, %r550, 1099087573;
	{ .reg .b32 tmp; mov.b64 {tmp, %r552}, %rd11; }
	xor.b32  	%r553, %r552, -136515619;
	mul.lo.s32 	%r554, %r553, -1703105765;
	add.s32 	%r555, %r551, %r554;
	add.s32 	%r2, %r555, 6615241;
	add.s32 	%r952, %r551, 123456789;
	st.local.v2.u32 	[%rd1], {%r2, %r952};
	xor.b32  	%r951, %r551, 362436069;
	add.s32 	%r556, %r554, 521288629;
	st.local.v2.u32 	[%rd1+8], {%r951, %r556};
	xor.b32  	%r557, %r554, 88675123;
	add.s32 	%r948, %r551, 5783321;
	st.local.v2.u32 	[%rd1+16], {%r557, %r948};
	setp.eq.s32 	%p2, %r1, 0;
	@%p2 bra 	$L__BB0_116;
	mov.b32 	%r935, 0;
	mov.u64 	%rd27, %rd2;
$L__BB0_3:
	mov.u64 	%rd3, %rd27;
	and.b64  	%rd4, %rd3, 3;
	setp.eq.s64 	%p3, %rd4, 0;
	@%p3 bra 	$L__BB0_115;
	mul.wide.u32 	%rd13, %r935, 3200;
	mov.u64 	%rd14, precalc_xorwow_matrix;
	add.s64 	%rd5, %rd14, %rd13;
	mov.b32 	%r948, 0;
	mov.u32 	%r949, %r948;
	mov.u32 	%r950, %r948;
	mov.u32 	%r951, %r948;
	mov.u32 	%r952, %r948;
	mov.u32 	%r941, %r948;
$L__BB0_5:
	mul.wide.u32 	%rd15, %r941, 4;
	add.s64 	%rd16, %rd1, %rd15;
	ld.local.u32 	%r16, [%rd16+4];
	shl.b32 	%r17, %r941, 5;
	mov.b32 	%r947, 0;
$L__BB0_6:
	.pragma "nounroll";
	shr.u32 	%r561, %r16, %r947;
	and.b32  	%r562, %r561, 1;
	setp.eq.b32 	%p4, %r562, 1;
	not.pred 	%p5, %p4;
	add.s32 	%r563, %r17, %r947;
	mul.lo.s32 	%r564, %r563, 5;
	mul.wide.u32 	%rd17, %r564, 4;
	add.s64 	%rd6, %rd5, %rd17;
	@%p5 bra 	$L__BB0_8;
	ld.global.u32 	%r565, [%rd6];
	xor.b32  	%r952, %r952, %r565;
	ld.global.u32 	%r566, [%rd6+4];
	xor.b32  	%r951, %r951, %r566;
	ld.global.u32 	%r567, [%rd6+8];
	xor.b32  	%r950, %r950, %r567;
	ld.global.u32 	%r568, [%rd6+12];
	xor.b32  	%r949, %r949, %r568;
	ld.global.u32 	%r569, [%rd6+16];
	xor.b32  	%r948, %r948, %r569;
$L__BB0_8:
	and.b32  	%r571, %r561, 2;
	setp.eq.s32 	%p6, %r571, 0;
	@%p6 bra 	$L__BB0_10;
	ld.global.u32 	%r572, [%rd6+20];
	xor.b32  	%r952, %r952, %r572;
	ld.global.u32 	%r573, [%rd6+24];
	xor.b32  	%r951, %r951, %r573;
	ld.global.u32 	%r574, [%rd6+28];
	xor.b32  	%r950, %r950, %r574;
	ld.global.u32 	%r575, [%rd6+32];
	xor.b32  	%r949, %r949, %r575;
	ld.global.u32 	%r576, [%rd6+36];
	xor.b32  	%r948, %r948, %r576;
$L__BB0_10:
	and.b32  	%r578, %r561, 4;
	setp.eq.s32 	%p7, %r578, 0;
	@%p7 bra 	$L__BB0_12;
	ld.global.u32 	%r579, [%rd6+40];
	xor.b32  	%r952, %r952, %r579;
	ld.global.u32 	%r580, [%rd6+44];
	xor.b32  	%r951, %r951, %r580;
	ld.global.u32 	%r581, [%rd6+48];
	xor.b32  	%r950, %r950, %r581;
	ld.global.u32 	%r582, [%rd6+52];
	xor.b32  	%r949, %r949, %r582;
	ld.global.u32 	%r583, [%rd6+56];
	xor.b32  	%r948, %r948, %r583;
$L__BB0_12:
	and.b32  	%r585, %r561, 8;
	setp.eq.s32 	%p8, %r585, 0;
	@%p8 bra 	$L__BB0_14;
	ld.global.u32 	%r586, [%rd6+60];
	xor.b32  	%r952, %r952, %r586;
	ld.global.u32 	%r587, [%rd6+64];
	xor.b32  	%r951, %r951, %r587;
	ld.global.u32 	%r588, [%rd6+68];
	xor.b32  	%r950, %r950, %r588;
	ld.global.u32 	%r589, [%rd6+72];
	xor.b32  	%r949, %r949, %r589;
	ld.global.u32 	%r590, [%rd6+76];
	xor.b32  	%r948, %r948, %r590;
$L__BB0_14:
	and.b32  	%r592, %r561, 16;
	setp.eq.s32 	%p9, %r592, 0;
	@%p9 bra 	$L__BB0_16;
	ld.global.u32 	%r593, [%rd6+80];
	xor.b32  	%r952, %r952, %r593;
	ld.global.u32 	%r594, [%rd6+84];
	xor.b32  	%r951, %r951, %r594;
	ld.global.u32 	%r595, [%rd6+88];
	xor.b32  	%r950, %r950, %r595;
	ld.global.u32 	%r596, [%rd6+92];
	xor.b32  	%r949, %r949, %r596;
	ld.global.u32 	%r597, [%rd6+96];
	xor.b32  	%r948, %r948, %r597;
$L__BB0_16:
	and.b32  	%r599, %r561, 32;
	setp.eq.s32 	%p10, %r599, 0;
	@%p10 bra 	$L__BB0_18;
	ld.global.u32 	%r600, [%rd6+100];
	xor.b32  	%r952, %r952, %r600;
	ld.global.u32 	%r601, [%rd6+104];
	xor.b32  	%r951, %r951, %r601;
	ld.global.u32 	%r602, [%rd6+108];
	xor.b32  	%r950, %r950, %r602;
	ld.global.u32 	%r603, [%rd6+112];
	xor.b32  	%r949, %r949, %r603;
	ld.global.u32 	%r604, [%rd6+116];
	xor.b32  	%r948, %r948, %r604;
$L__BB0_18:
	and.b32  	%r606, %r561, 64;
	setp.eq.s32 	%p11, %r606, 0;
	@%p11 bra 	$L__BB0_20;
	ld.global.u32 	%r607, [%rd6+120];
	xor.b32  	%r952, %r952, %r607;
	ld.global.u32 	%r608, [%rd6+124];
	xor.b32  	%r951, %r951, %r608;
	ld.global.u32 	%r609, [%rd6+128];
	xor.b32  	%r950, %r950, %r609;
	ld.global.u32 	%r610, [%rd6+132];
	xor.b32  	%r949, %r949, %r610;
	ld.global.u32 	%r611, [%rd6+136];
	xor.b32  	%r948, %r948, %r611;
$L__BB0_20:
	and.b32  	%r613, %r561, 128;
	setp.eq.s32 	%p12, %r613, 0;
	@%p12 bra 	$L__BB0_22;
	ld.global.u32 	%r614, [%rd6+140];
	xor.b32  	%r952, %r952, %r614;
	ld.global.u32 	%r615, [%rd6+144];
	xor.b32  	%r951, %r951, %r615;
	ld.global.u32 	%r616, [%rd6+148];
	xor.b32  	%r950, %r950, %r616;
	ld.global.u32 	%r617, [%rd6+152];
	xor.b32  	%r949, %r949, %r617;
	ld.global.u32 	%r618, [%rd6+156];
	xor.b32  	%r948, %r948, %r618;
$L__BB0_22:
	and.b32  	%r620, %r561, 256;
	setp.eq.s32 	%p13, %r620, 0;
	@%p13 bra 	$L__BB0_24;
	ld.global.u32 	%r621, [%rd6+160];
	xor.b32  	%r952, %r952, %r621;
	ld.global.u32 	%r622, [%rd6+164];
	xor.b32  	%r951, %r951, %r622;
	ld.global.u32 	%r623, [%rd6+168];
	xor.b32  	%r950, %r950, %r623;
	ld.global.u32 	%r624, [%rd6+172];
	xor.b32  	%r949, %r949, %r624;
	ld.global.u32 	%r625, [%rd6+176];
	xor.b32  	%r948, %r948, %r625;
$L__BB0_24:
	and.b32  	%r627, %r561, 512;
	setp.eq.s32 	%p14, %r627, 0;
	@%p14 bra 	$L__BB0_26;
	ld.global.u32 	%r628, [%rd6+180];
	xor.b32  	%r952, %r952, %r628;
	ld.global.u32 	%r629, [%rd6+184];
	xor.b32  	%r951, %r951, %r629;
	ld.global.u32 	%r630, [%rd6+188];
	xor.b32  	%r950, %r950, %r630;
	ld.global.u32 	%r631, [%rd6+192];
	xor.b32  	%r949, %r949, %r631;
	ld.global.u32 	%r632, [%rd6+196];
	xor.b32  	%r948, %r948, %r632;
$L__BB0_26:
	and.b32  	%r634, %r561, 1024;
	setp.eq.s32 	%p15, %r634, 0;
	@%p15 bra 	$L__BB0_28;
	ld.global.u32 	%r635, [%rd6+200];
	xor.b32  	%r952, %r952, %r635;
	ld.global.u32 	%r636, [%rd6+204];
	xor.b32  	%r951, %r951, %r636;
	ld.global.u32 	%r637, [%rd6+208];
	xor.b32  	%r950, %r950, %r637;
	ld.global.u32 	%r638, [%rd6+212];
	xor.b32  	%r949, %r949, %r638;
	ld.global.u32 	%r639, [%rd6+216];
	xor.b32  	%r948, %r948, %r639;
$L__BB0_28:
	and.b32  	%r641, %r561, 2048;
	setp.eq.s32 	%p16, %r641, 0;
	@%p16 bra 	$L__BB0_30;
	ld.global.u32 	%r642, [%rd6+220];
	xor.b32  	%r952, %r952, %r642;
	ld.global.u32 	%r643, [%rd6+224];
	xor.b32  	%r951, %r951, %r643;
	ld.global.u32 	%r644, [%rd6+228];
	xor.b32  	%r950, %r950, %r644;
	ld.global.u32 	%r645, [%rd6+232];
	xor.b32  	%r949, %r949, %r645;
	ld.global.u32 	%r646, [%rd6+236];
	xor.b32  	%r948, %r948, %r646;
$L__BB0_30:
	and.b32  	%r648, %r561, 4096;
	setp.eq.s32 	%p17, %r648, 0;
	@%p17 bra 	$L__BB0_32;
	ld.global.u32 	%r649, [%rd6+240];
	xor.b32  	%r952, %r952, %r649;
	ld.global.u32 	%r650, [%rd6+244];
	xor.b32  	%r951, %r951, %r650;
	ld.global.u32 	%r651, [%rd6+248];
	xor.b32  	%r950, %r950, %r651;
	ld.global.u32 	%r652, [%rd6+252];
	xor.b32  	%r949, %r949, %r652;
	ld.global.u32 	%r653, [%rd6+256];
	xor.b32  	%r948, %r948, %r653;
$L__BB0_32:
	and.b32  	%r655, %r561, 8192;
	setp.eq.s32 	%p18, %r655, 0;
	@%p18 bra 	$L__BB0_34;
	ld.global.u32 	%r656, [%rd6+260];
	xor.b32  	%r952, %r952, %r656;
	ld.global.u32 	%r657, [%rd6+264];
	xor.b32  	%r951, %r951, %r657;
	ld.global.u32 	%r658, [%rd6+268];
	xor.b32  	%r950, %r950, %r658;
	ld.global.u32 	%r659, [%rd6+272];
	xor.b32  	%r949, %r949, %r659;
	ld.global.u32 	%r660, [%rd6+276];
	xor.b32  	%r948, %r948, %r660;
$L__BB0_34:
	and.b32  	%r662, %r561, 16384;
	setp.eq.s32 	%p19, %r662, 0;
	@%p19 bra 	$L__BB0_36;
	ld.global.u32 	%r663, [%rd6+280];
	xor.b32  	%r952, %r952, %r663;
	ld.global.u32 	%r664, [%rd6+284];
	xor.b32  	%r951, %r951, %r664;
	ld.global.u32 	%r665, [%rd6+288];
	xor.b32  	%r950, %r950, %r665;
	ld.global.u32 	%r666, [%rd6+292];
	xor.b32  	%r949, %r949, %r666;
	ld.global.u32 	%r667, [%rd6+296];
	xor.b32  	%r948, %r948, %r667;
$L__BB0_36:
	and.b32  	%r669, %r561, 32768;
	setp.eq.s32 	%p20, %r669, 0;
	@%p20 bra 	$L__BB0_38;
	ld.global.u32 	%r670, [%rd6+300];
	xor.b32  	%r952, %r952, %r670;
	ld.global.u32 	%r671, [%rd6+304];
	xor.b32  	%r951, %r951, %r671;
	ld.global.u32 	%r672, [%rd6+308];
	xor.b32  	%r950, %r950, %r672;
	ld.global.u32 	%r673, [%rd6+312];
	xor.b32  	%r949, %r949, %r673;
	ld.global.u32 	%r674, [%rd6+316];
	xor.b32  	%r948, %r948, %r674;
$L__BB0_38:
	add.s32 	%r947, %r947, 16;
	setp.ne.s32 	%p21, %r947, 32;
	@%p21 bra 	$L__BB0_6;
	mad.lo.s32 	%r675, %r941, -31, %r17;
	add.s32 	%r941, %r675, 1;
	setp.ne.s32 	%p22, %r941, 5;
	@%p22 bra 	$L__BB0_5;
	st.local.u32 	[%rd1+4], %r952;
	st.local.v2.u32 	[%rd1+8], {%r951, %r950};
	st.local.v2.u32 	[%rd1+16], {%r949, %r948};
	setp.eq.s64 	%p23, %rd4, 1;
	@%p23 bra 	$L__BB0_115;
	mov.b32 	%r948, 0;
	mov.u32 	%r1041, %r948;
	mov.u32 	%r1042, %r948;
	mov.u32 	%r951, %r948;
	mov.u32 	%r952, %r948;
	mov.u32 	%r1033, %r948;
$L__BB0_42:
	mul.wide.u32 	%rd18, %r1033, 4;
	add.s64 	%rd19, %rd1, %rd18;
	ld.local.u32 	%r192, [%rd19+4];
	shl.b32 	%r193, %r1033, 5;
	mov.b32 	%r1039, 0;
$L__BB0_43:
	.pragma "nounroll";
	shr.u32 	%r678, %r192, %r1039;
	and.b32  	%r679, %r678, 1;
	setp.eq.b32 	%p24, %r679, 1;
	not.pred 	%p25, %p24;
	add.s32 	%r680, %r193, %r1039;
	mul.lo.s32 	%r681, %r680, 5;
	mul.wide.u32 	%rd20, %r681, 4;
	add.s64 	%rd7, %rd5, %rd20;
	@%p25 bra 	$L__BB0_45;
	ld.global.u32 	%r682, [%rd7];
	xor.b32  	%r952, %r952, %r682;
	ld.global.u32 	%r683, [%rd7+4];
	xor.b32  	%r951, %r951, %r683;
	ld.global.u32 	%r684, [%rd7+8];
	xor.b32  	%r1042, %r1042, %r684;
	ld.global.u32 	%r685, [%rd7+12];
	xor.b32  	%r1041, %r1041, %r685;
	ld.global.u32 	%r686, [%rd7+16];
	xor.b32  	%r948, %r948, %r686;
$L__BB0_45:
	and.b32  	%r688, %r678, 2;
	setp.eq.s32 	%p26, %r688, 0;
	@%p26 bra 	$L__BB0_47;
	ld.global.u32 	%r689, [%rd7+20];
	xor.b32  	%r952, %r952, %r689;
	ld.global.u32 	%r690, [%rd7+24];
	xor.b32  	%r951, %r951, %r690;
	ld.global.u32 	%r691, [%rd7+28];
	xor.b32  	%r1042, %r1042, %r691;
	ld.global.u32 	%r692, [%rd7+32];
	xor.b32  	%r1041, %r1041, %r692;
	ld.global.u32 	%r693, [%rd7+36];
	xor.b32  	%r948, %r948, %r693;
$L__BB0_47:
	and.b32  	%r695, %r678, 4;
	setp.eq.s32 	%p27, %r695, 0;
	@%p27 bra 	$L__BB0_49;
	ld.global.u32 	%r696, [%rd7+40];
	xor.b32  	%r952, %r952, %r696;
	ld.global.u32 	%r697, [%rd7+44];
	xor.b32  	%r951, %r951, %r697;
	ld.global.u32 	%r698, [%rd7+48];
	xor.b32  	%r1042, %r1042, %r698;
	ld.global.u32 	%r699, [%rd7+52];
	xor.b32  	%r1041, %r1041, %r699;
	ld.global.u32 	%r700, [%rd7+56];
	xor.b32  	%r948, %r948, %r700;
$L__BB0_49:
	and.b32  	%r702, %r678, 8;
	setp.eq.s32 	%p28, %r702, 0;
	@%p28 bra 	$L__BB0_51;
	ld.global.u32 	%r703, [%rd7+60];
	xor.b32  	%r952, %r952, %r703;
	ld.global.u32 	%r704, [%rd7+64];
	xor.b32  	%r951, %r951, %r704;
	ld.global.u32 	%r705, [%rd7+68];
	xor.b32  	%r1042, %r1042, %r705;
	ld.global.u32 	%r706, [%rd7+72];
	xor.b32  	%r1041, %r1041, %r706;
	ld.global.u32 	%r707, [%rd7+76];
	xor.b32  	%r948, %r948, %r707;
$L__BB0_51:
	and.b32  	%r709, %r678, 16;
	setp.eq.s32 	%p29, %r709, 0;
	@%p29 bra 	$L__BB0_53;
	ld.global.u32 	%r710, [%rd7+80];
	xor.b32  	%r952, %r952, %r710;
	ld.global.u32 	%r711, [%rd7+84];
	xor.b32  	%r951, %r951, %r711;
	ld.global.u32 	%r712, [%rd7+88];
	xor.b32  	%r1042, %r1042, %r712;
	ld.global.u32 	%r713, [%rd7+92];
	xor.b32  	%r1041, %r1041, %r713;
	ld.global.u32 	%r714, [%rd7+96];
	xor.b32  	%r948, %r948, %r714;
$L__BB0_53:
	and.b32  	%r716, %r678, 32;
	setp.eq.s32 	%p30, %r716, 0;
	@%p30 bra 	$L__BB0_55;
	ld.global.u32 	%r717, [%rd7+100];
	xor.b32  	%r952, %r952, %r717;
	ld.global.u32 	%r718, [%rd7+104];
	xor.b32  	%r951, %r951, %r718;
	ld.global.u32 	%r719, [%rd7+108];
	xor.b32  	%r1042, %r1042, %r719;
	ld.global.u32 	%r720, [%rd7+112];
	xor.b32  	%r1041, %r1041, %r720;
	ld.global.u32 	%r721, [%rd7+116];
	xor.b32  	%r948, %r948, %r721;
$L__BB0_55:
	and.b32  	%r723, %r678, 64;
	setp.eq.s32 	%p31, %r723, 0;
	@%p31 bra 	$L__BB0_57;
	ld.global.u32 	%r724, [%rd7+120];
	xor.b32  	%r952, %r952, %r724;
	ld.global.u32 	%r725, [%rd7+124];
	xor.b32  	%r951, %r951, %r725;
	ld.global.u32 	%r726, [%rd7+128];
	xor.b32  	%r1042, %r1042, %r726;
	ld.global.u32 	%r727, [%rd7+132];
	xor.b32  	%r1041, %r1041, %r727;
	ld.global.u32 	%r728, [%rd7+136];
	xor.b32  	%r948, %r948, %r728;
$L__BB0_57:
	and.b32  	%r730, %r678, 128;
	setp.eq.s32 	%p32, %r730, 0;
	@%p32 bra 	$L__BB0_59;
	ld.global.u32 	%r731, [%rd7+140];
	xor.b32  	%r952, %r952, %r731;
	ld.global.u32 	%r732, [%rd7+144];
	xor.b32  	%r951, %r951, %r732;
	ld.global.u32 	%r733, [%rd7+148];
	xor.b32  	%r1042, %r1042, %r733;
	ld.global.u32 	%r734, [%rd7+152];
	xor.b32  	%r1041, %r1041, %r734;
	ld.global.u32 	%r735, [%rd7+156];
	xor.b32  	%r948, %r948, %r735;
$L__BB0_59:
	and.b32  	%r737, %r678, 256;
	setp.eq.s32 	%p33, %r737, 0;
	@%p33 bra 	$L__BB0_61;
	ld.global.u32 	%r738, [%rd7+160];
	xor.b32  	%r952, %r952, %r738;
	ld.global.u32 	%r739, [%rd7+164];
	xor.b32  	%r951, %r951, %r739;
	ld.global.u32 	%r740, [%rd7+168];
	xor.b32  	%r1042, %r1042, %r740;
	ld.global.u32 	%r741, [%rd7+172];
	xor.b32  	%r1041, %r1041, %r741;
	ld.global.u32 	%r742, [%rd7+176];
	xor.b32  	%r948, %r948, %r742;
$L__BB0_61:
	and.b32  	%r744, %r678, 512;
	setp.eq.s32 	%p34, %r744, 0;
	@%p34 bra 	$L__BB0_63;
	ld.global.u32 	%r745, [%rd7+180];
	xor.b32  	%r952, %r952, %r745;
	ld.global.u32 	%r746, [%rd7+184];
	xor.b32  	%r951, %r951, %r746;
	ld.global.u32 	%r747, [%rd7+188];
	xor.b32  	%r1042, %r1042, %r747;
	ld.global.u32 	%r748, [%rd7+192];
	xor.b32  	%r1041, %r1041, %r748;
	ld.global.u32 	%r749, [%rd7+196];
	xor.b32  	%r948, %r948, %r749;
$L__BB0_63:
	and.b32  	%r751, %r678, 1024;
	setp.eq.s32 	%p35, %r751, 0;
	@%p35 bra 	$L__BB0_65;
	ld.global.u32 	%r752, [%rd7+200];
	xor.b32  	%r952, %r952, %r752;
	ld.global.u32 	%r753, [%rd7+204];
	xor.b32  	%r951, %r951, %r753;
	ld.global.u32 	%r754, [%rd7+208];
	xor.b32  	%r1042, %r1042, %r754;
	ld.global.u32 	%r755, [%rd7+212];
	xor.b32  	%r1041, %r1041, %r755;
	ld.global.u32 	%r756, [%rd7+216];
	xor.b32  	%r948, %r948, %r756;
$L__BB0_65:
	and.b32  	%r758, %r678, 2048;
	setp.eq.s32 	%p36, %r758, 0;
	@%p36 bra 	$L__BB0_67;
	ld.global.u32 	%r759, [%rd7+220];
	xor.b32  	%r952, %r952, %r759;
	ld.global.u32 	%r760, [%rd7+224];
	xor.b32  	%r951, %r951, %r760;
	ld.global.u32 	%r761, [%rd7+228];
	xor.b32  	%r1042, %r1042, %r761;
	ld.global.u32 	%r762, [%rd7+232];
	xor.b32  	%r1041, %r1041, %r762;
	ld.global.u32 	%r763, [%rd7+236];
	xor.b32  	%r948, %r948, %r763;
$L__BB0_67:
	and.b32  	%r765, %r678, 4096;
	setp.eq.s32 	%p37, %r765, 0;
	@%p37 bra 	$L__BB0_69;
	ld.global.u32 	%r766, [%rd7+240];
	xor.b32  	%r952, %r952, %r766;
	ld.global.u32 	%r767, [%rd7+244];
	xor.b32  	%r951, %r951, %r767;
	ld.global.u32 	%r768, [%rd7+248];
	xor.b32  	%r1042, %r1042, %r768;
	ld.global.u32 	%r769, [%rd7+252];
	xor.b32  	%r1041, %r1041, %r769;
	ld.global.u32 	%r770, [%rd7+256];
	xor.b32  	%r948, %r948, %r770;
$L__BB0_69:
	and.b32  	%r772, %r678, 8192;
	setp.eq.s32 	%p38, %r772, 0;
	@%p38 bra 	$L__BB0_71;
	ld.global.u32 	%r773, [%rd7+260];
	xor.b32  	%r952, %r952, %r773;
	ld.global.u32 	%r774, [%rd7+264];
	xor.b32  	%r951, %r951, %r774;
	ld.global.u32 	%r775, [%rd7+268];
	xor.b32  	%r1042, %r1042, %r775;
	ld.global.u32 	%r776, [%rd7+272];
	xor.b32  	%r1041, %r1041, %r776;
	ld.global.u32 	%r777, [%rd7+276];
	xor.b32  	%r948, %r948, %r777;
$L__BB0_71:
	and.b32  	%r779, %r678, 16384;
	setp.eq.s32 	%p39, %r779, 0;
	@%p39 bra 	$L__BB0_73;
	ld.global.u32 	%r780, [%rd7+280];
	xor.b32  	%r952, %r952, %r780;
	ld.global.u32 	%r781, [%rd7+284];
	xor.b32  	%r951, %r951, %r781;
	ld.global.u32 	%r782, [%rd7+288];
	xor.b32  	%r1042, %r1042, %r782;
	ld.global.u32 	%r783, [%rd7+292];
	xor.b32  	%r1041, %r1041, %r783;
	ld.global.u32 	%r784, [%rd7+296];
	xor.b32  	%r948, %r948, %r784;
$L__BB0_73:
	and.b32  	%r786, %r678, 32768;
	setp.eq.s32 	%p40, %r786, 0;
	@%p40 bra 	$L__BB0_75;
	ld.global.u32 	%r787, [%rd7+300];
	xor.b32  	%r952, %r952, %r787;
	ld.global.u32 	%r788, [%rd7+304];
	xor.b32  	%r951, %r951, %r788;
	ld.global.u32 	%r789, [%rd7+308];
	xor.b32  	%r1042, %r1042, %r789;
	ld.global.u32 	%r790, [%rd7+312];
	xor.b32  	%r1041, %r1041, %r790;
	ld.global.u32 	%r791, [%rd7+316];
	xor.b32  	%r948, %r948, %r791;
$L__BB0_75:
	add.s32 	%r1039, %r1039, 16;
	setp.ne.s32 	%p41, %r1039, 32;
	@%p41 bra 	$L__BB0_43;
	mad.lo.s32 	%r792, %r1033, -31, %r193;
	add.s32 	%r1033, %r792, 1;
	setp.ne.s32 	%p42, %r1033, 5;
	@%p42 bra 	$L__BB0_42;
	st.local.u32 	[%rd1+4], %r952;
	st.local.v2.u32 	[%rd1+8], {%r951, %r1042};
	st.local.v2.u32 	[%rd1+16], {%r1041, %r948};
	setp.ne.s64 	%p43, %rd4, 3;
	@%p43 bra 	$L__BB0_115;
	mov.b32 	%r948, 0;
	mov.u32 	%r1133, %r948;
	mov.u32 	%r1134, %r948;
	mov.u32 	%r951, %r948;
	mov.u32 	%r952, %r948;
	mov.u32 	%r1125, %r948;
$L__BB0_79:
	mul.wide.u32 	%rd21, %r1125, 4;
	add.s64 	%rd22, %rd1, %rd21;
	ld.local.u32 	%r368, [%rd22+4];
	shl.b32 	%r369, %r1125, 5;
	mov.b32 	%r1131, 0;
$L__BB0_80:
	.pragma "nounroll";
	shr.u32 	%r795, %r368, %r1131;
	and.b32  	%r796, %r795, 1;
	setp.eq.b32 	%p44, %r796, 1;
	not.pred 	%p45, %p44;
	add.s32 	%r797, %r369, %r1131;
	mul.lo.s32 	%r798, %r797, 5;
	mul.wide.u32 	%rd23, %r798, 4;
	add.s64 	%rd8, %rd5, %rd23;
	@%p45 bra 	$L__BB0_82;
	ld.global.u32 	%r799, [%rd8];
	xor.b32  	%r952, %r952, %r799;
	ld.global.u32 	%r800, [%rd8+4];
	xor.b32  	%r951, %r951, %r800;
	ld.global.u32 	%r801, [%rd8+8];
	xor.b32  	%r1134, %r1134, %r801;
	ld.global.u32 	%r802, [%rd8+12];
	xor.b32  	%r1133, %r1133, %r802;
	ld.global.u32 	%r803, [%rd8+16];
	xor.b32  	%r948, %r948, %r803;
$L__BB0_82:
	and.b32  	%r805, %r795, 2;
	setp.eq.s32 	%p46, %r805, 0;
	@%p46 bra 	$L__BB0_84;
	ld.global.u32 	%r806, [%rd8+20];
	xor.b32  	%r952, %r952, %r806;
	ld.global.u32 	%r807, [%rd8+24];
	xor.b32  	%r951, %r951, %r807;
	ld.global.u32 	%r808, [%rd8+28];
	xor.b32  	%r1134, %r1134, %r808;
	ld.global.u32 	%r809, [%rd8+32];
	xor.b32  	%r1133, %r1133, %r809;
	ld.global.u32 	%r810, [%rd8+36];
	xor.b32  	%r948, %r948, %r810;
$L__BB0_84:
	and.b32  	%r812, %r795, 4;
	setp.eq.s32 	%p47, %r812, 0;
	@%p47 bra 	$L__BB0_86;
	ld.global.u32 	%r813, [%rd8+40];
	xor.b32  	%r952, %r952, %r813;
	ld.global.u32 	%r814, [%rd8+44];
	xor.b32  	%r951, %r951, %r814;
	ld.global.u32 	%r815, [%rd8+48];
	xor.b32  	%r1134, %r1134, %r815;
	ld.global.u32 	%r816, [%rd8+52];
	xor.b32  	%r1133, %r1133, %r816;
	ld.global.u32 	%r817, [%rd8+56];
	xor.b32  	%r948, %r948, %r817;
$L__BB0_86:
	and.b32  	%r819, %r795, 8;
	setp.eq.s32 	%p48, %r819, 0;
	@%p48 bra 	$L__BB0_88;
	ld.global.u32 	%r820, [%rd8+60];
	xor.b32  	%r952, %r952, %r820;
	ld.global.u32 	%r821, [%rd8+64];
	xor.b32  	%r951, %r951, %r821;
	ld.global.u32 	%r822, [%rd8+68];
	xor.b32  	%r1134, %r1134, %r822;
	ld.global.u32 	%r823, [%rd8+72];
	xor.b32  	%r1133, %r1133, %r823;
	ld.global.u32 	%r824, [%rd8+76];
	xor.b32  	%r948, %r948, %r824;
$L__BB0_88:
	and.b32  	%r826, %r795, 16;
	setp.eq.s32 	%p49, %r826, 0;
	@%p49 bra 	$L__BB0_90;
	ld.global.u32 	%r827, [%rd8+80];
	xor.b32  	%r952, %r952, %r827;
	ld.global.u32 	%r828, [%rd8+84];
	xor.b32  	%r951, %r951, %r828;
	ld.global.u32 	%r829, [%rd8+88];
	xor.b32  	%r1134, %r1134, %r829;
	ld.global.u32 	%r830, [%rd8+92];
	xor.b32  	%r1133, %r1133, %r830;
	ld.global.u32 	%r831, [%rd8+96];
	xor.b32  	%r948, %r948, %r831;
$L__BB0_90:
	and.b32  	%r833, %r795, 32;
	setp.eq.s32 	%p50, %r833, 0;
	@%p50 bra 	$L__BB0_92;
	ld.global.u32 	%r834, [%rd8+100];
	xor.b32  	%r952, %r952, %r834;
	ld.global.u32 	%r835, [%rd8+104];
	xor.b32  	%r951, %r951, %r835;
	ld.global.u32 	%r836, [%rd8+108];
	xor.b32  	%r1134, %r1134, %r836;
	ld.global.u32 	%r837, [%rd8+112];
	xor.b32  	%r1133, %r1133, %r837;
	ld.global.u32 	%r838, [%rd8+116];
	xor.b32  	%r948, %r948, %r838;
$L__BB0_92:
	and.b32  	%r840, %r795, 64;
	setp.eq.s32 	%p51, %r840, 0;
	@%p51 bra 	$L__BB0_94;
	ld.global.u32 	%r841, [%rd8+120];
	xor.b32  	%r952, %r952, %r841;
	ld.global.u32 	%r842, [%rd8+124];
	xor.b32  	%r951, %r951, %r842;
	ld.global.u32 	%r843, [%rd8+128];
	xor.b32  	%r1134, %r1134, %r843;
	ld.global.u32 	%r844, [%rd8+132];
	xor.b32  	%r1133, %r1133, %r844;
	ld.global.u32 	%r845, [%rd8+136];
	xor.b32  	%r948, %r948, %r845;
$L__BB0_94:
	and.b32  	%r847, %r795, 128;
	setp.eq.s32 	%p52, %r847, 0;
	@%p52 bra 	$L__BB0_96;
	ld.global.u32 	%r848, [%rd8+140];
	xor.b32  	%r952, %r952, %r848;
	ld.global.u32 	%r849, [%rd8+144];
	xor.b32  	%r951, %r951, %r849;
	ld.global.u32 	%r850, [%rd8+148];
	xor.b32  	%r1134, %r1134, %r850;
	ld.global.u32 	%r851, [%rd8+152];
	xor.b32  	%r1133, %r1133, %r851;
	ld.global.u32 	%r852, [%rd8+156];
	xor.b32  	%r948, %r948, %r852;
$L__BB0_96:
	and.b32  	%r854, %r795, 256;
	setp.eq.s32 	%p53, %r854, 0;
	@%p53 bra 	$L__BB0_98;
	ld.global.u32 	%r855, [%rd8+160];
	xor.b32  	%r952, %r952, %r855;
	ld.global.u32 	%r856, [%rd8+164];
	xor.b32  	%r951, %r951, %r856;
	ld.global.u32 	%r857, [%rd8+168];
	xor.b32  	%r1134, %r1134, %r857;
	ld.global.u32 	%r858, [%rd8+172];
	xor.b32  	%r1133, %r1133, %r858;
	ld.global.u32 	%r859, [%rd8+176];
	xor.b32  	%r948, %r948, %r859;
$L__BB0_98:
	and.b32  	%r861, %r795, 512;
	setp.eq.s32 	%p54, %r861, 0;
	@%p54 bra 	$L__BB0_100;
	ld.global.u32 	%r862, [%rd8+180];
	xor.b32  	%r952, %r952, %r862;
	ld.global.u32 	%r863, [%rd8+184];
	xor.b32  	%r951, %r951, %r863;
	ld.global.u32 	%r864, [%rd8+188];
	xor.b32  	%r1134, %r1134, %r864;
	ld.global.u32 	%r865, [%rd8+192];
	xor.b32  	%r1133, %r1133, %r865;
	ld.global.u32 	%r866, [%rd8+196];
	xor.b32  	%r948, %r948, %r866;
$L__BB0_100:
	and.b32  	%r868, %r795, 1024;
	setp.eq.s32 	%p55, %r868, 0;
	@%p55 bra 	$L__BB0_102;
	ld.global.u32 	%r869, [%rd8+200];
	xor.b32  	%r952, %r952, %r869;
	ld.global.u32 	%r870, [%rd8+204];
	xor.b32  	%r951, %r951, %r870;
	ld.global.u32 	%r871, [%rd8+208];
	xor.b32  	%r1134, %r1134, %r871;
	ld.global.u32 	%r872, [%rd8+212];
	xor.b32  	%r1133, %r1133, %r872;
	ld.global.u32 	%r873, [%rd8+216];
	xor.b32  	%r948, %r948, %r873;
$L__BB0_102:
	and.b32  	%r875, %r795, 2048;
	setp.eq.s32 	%p56, %r875, 0;
	@%p56 bra 	$L__BB0_104;
	ld.global.u32 	%r876, [%rd8+220];
	xor.b32  	%r952, %r952, %r876;
	ld.global.u32 	%r877, [%rd8+224];
	xor.b32  	%r951, %r951, %r877;
	ld.global.u32 	%r878, [%rd8+228];
	xor.b32  	%r1134, %r1134, %r878;
	ld.global.u32 	%r879, [%rd8+232];
	xor.b32  	%r1133, %r1133, %r879;
	ld.global.u32 	%r880, [%rd8+236];
	xor.b32  	%r948, %r948, %r880;
$L__BB0_104:
	and.b32  	%r882, %r795, 4096;
	setp.eq.s32 	%p57, %r882, 0;
	@%p57 bra 	$L__BB0_106;
	ld.global.u32 	%r883, [%rd8+240];
	xor.b32  	%r952, %r952, %r883;
	ld.global.u32 	%r884, [%rd8+244];
	xor.b32  	%r951, %r951, %r884;
	ld.global.u32 	%r885, [%rd8+248];
	xor.b32  	%r1134, %r1134, %r885;
	ld.global.u32 	%r886, [%rd8+252];
	xor.b32  	%r1133, %r1133, %r886;
	ld.global.u32 	%r887, [%rd8+256];
	xor.b32  	%r948, %r948, %r887;
$L__BB0_106:
	and.b32  	%r889, %r795, 8192;
	setp.eq.s32 	%p58, %r889, 0;
	@%p58 bra 	$L__BB0_108;
	ld.global.u32 	%r890, [%rd8+260];
	xor.b32  	%r952, %r952, %r890;
	ld.global.u32 	%r891, [%rd8+264];
	xor.b32  	%r951, %r951, %r891;
	ld.global.u32 	%r892, [%rd8+268];
	xor.b32  	%r1134, %r1134, %r892;
	ld.global.u32 	%r893, [%rd8+272];
	xor.b32  	%r1133, %r1133, %r893;
	ld.global.u32 	%r894, [%rd8+276];
	xor.b32  	%r948, %r948, %r894;
$L__BB0_108:
	and.b32  	%r896, %r795, 16384;
	setp.eq.s32 	%p59, %r896, 0;
	@%p59 bra 	$L__BB0_110;
	ld.global.u32 	%r897, [%rd8+280];
	xor.b32  	%r952, %r952, %r897;
	ld.global.u32 	%r898, [%rd8+284];
	xor.b32  	%r951, %r951, %r898;
	ld.global.u32 	%r899, [%rd8+288];
	xor.b32  	%r1134, %r1134, %r899;
	ld.global.u32 	%r900, [%rd8+292];
	xor.b32  	%r1133, %r1133, %r900;
	ld.global.u32 	%r901, [%rd8+296];
	xor.b32  	%r948, %r948, %r901;
$L__BB0_110:
	and.b32  	%r903, %r795, 32768;
	setp.eq.s32 	%p60, %r903, 0;
	@%p60 bra 	$L__BB0_112;
	ld.global.u32 	%r904, [%rd8+300];
	xor.b32  	%r952, %r952, %r904;
	ld.global.u32 	%r905, [%rd8+304];
	xor.b32  	%r951, %r951, %r905;
	ld.global.u32 	%r906, [%rd8+308];
	xor.b32  	%r1134, %r1134, %r906;
	ld.global.u32 	%r907, [%rd8+312];
	xor.b32  	%r1133, %r1133, %r907;
	ld.global.u32 	%r908, [%rd8+316];
	xor.b32  	%r948, %r948, %r908;
$L__BB0_112:
	add.s32 	%r1131, %r1131, 16;
	setp.ne.s32 	%p61, %r1131, 32;
	@%p61 bra 	$L__BB0_80;
	mad.lo.s32 	%r909, %r1125, -31, %r369;
	add.s32 	%r1125, %r909, 1;
	setp.ne.s32 	%p62, %r1125, 5;
	@%p62 bra 	$L__BB0_79;
	st.local.u32 	[%rd1+4], %r952;
	st.local.v2.u32 	[%rd1+8], {%r951, %r1134};
	st.local.v2.u32 	[%rd1+16], {%r1133, %r948};
$L__BB0_115:
	shr.u64 	%rd27, %rd3, 2;
	add.s32 	%r935, %r935, 1;
	setp.gt.u64 	%p63, %rd3, 3;
	@%p63 bra 	$L__BB0_3;
$L__BB0_116:
	shr.u32 	%r910, %r952, 2;
	xor.b32  	%r911, %r910, %r952;
	shl.b32 	%r912, %r948, 4;
	shl.b32 	%r913, %r911, 1;
	xor.b32  	%r914, %r913, %r912;
	xor.b32  	%r915, %r914, %r911;
	xor.b32  	%r916, %r915, %r948;
	add.s32 	%r917, %r2, %r916;
	add.s32 	%r918, %r917, 362437;
	shr.u32 	%r919, %r951, 2;
	xor.b32  	%r920, %r919, %r951;
	shl.b32 	%r921, %r916, 4;
	shl.b32 	%r922, %r920, 1;
	xor.b32  	%r923, %r922, %r921;
	xor.b32  	%r924, %r923, %r920;
	xor.b32  	%r925, %r924, %r916;
	add.s32 	%r926, %r2, %r925;
	add.s32 	%r927, %r926, 724874;
	cvt.rn.f32.u32 	%f2, %r918;
	fma.rn.f32 	%f3, %f2, 0f2F800000, 0f2F000000;
	cvt.rn.f32.u32 	%f4, %r927;
	fma.rn.f32 	%f5, %f4, 0f30C90FDB, 0f30490FDB;
	setp.lt.f32 	%p64, %f3, 0f00800000;
	mul.f32 	%f6, %f3, 0f4B000000;
	selp.f32 	%f7, %f6, %f3, %p64;
	selp.f32 	%f8, 0fC1B80000, 0f00000000, %p64;
	mov.b32 	%r928, %f7;
	add.s32 	%r929, %r928, -1059760811;
	and.b32  	%r930, %r929, -8388608;
	sub.s32 	%r931, %r928, %r930;
	mov.b32 	%f9, %r931;
	cvt.rn.f32.s32 	%f10, %r930;
	fma.rn.f32 	%f11, %f10, 0f34000000, %f8;
	add.f32 	%f12, %f9, 0fBF800000;
	fma.rn.f32 	%f13, %f12, 0fBE055027, 0f3E1039F6;
	fma.rn.f32 	%f14, %f13, %f12, 0fBDF8CDCC;
	fma.rn.f32 	%f15, %f14, %f12, 0f3E0F2955;
	fma.rn.f32 	%f16, %f15, %f12, 0fBE2AD8B9;
	fma.rn.f32 	%f17, %f16, %f12, 0f3E4CED0B;
	fma.rn.f32 	%f18, %f17, %f12, 0fBE7FFF22;
	fma.rn.f32 	%f19, %f18, %f12, 0f3EAAAA78;
	fma.rn.f32 	%f20, %f19, %f12, 0fBF000000;
	mul.f32 	%f21, %f12, %f20;
	fma.rn.f32 	%f22, %f21, %f12, %f12;
	fma.rn.f32 	%f23, %f11, 0f3F317218, %f22;
	setp.gt.u32 	%p65, %r928, 2139095039;
	fma.rn.f32 	%f24, %f7, 0f7F800000, 0f7F800000;
	selp.f32 	%f25, %f24, %f23, %p65;
	setp.eq.f32 	%p66, %f7, 0f00000000;
	mul.f32 	%f26, %f25, 0fC0000000;
	selp.f32 	%f27, 0f7F800000, %f26, %p66;
	sqrt.rn.f32 	%f28, %f27;
	sin.approx.f32 	%f29, %f5;
	mul.f32 	%f30, %f28, %f29;
	mul.f32 	%f31, %f1, %f30;
	cvta.to.global.u64 	%rd24, %rd10;
	shl.b64 	%rd25, %rd2, 2;
	add.s64 	%rd26, %rd24, %rd25;
	st.global.f32 	[%rd26], %f31;
$L__BB0_117:
	ret;

}
	// .globl	scale_rows_kernel
.visible .entry scale_rows_kernel(
	.param .u64 .ptr .align 1 scale_rows_kernel_param_0,
	.param .u64 .ptr .align 1 scale_rows_kernel_param_1,
	.param .u32 scale_rows_kernel_param_2,
	.param .u32 scale_rows_kernel_param_3
)
{
	.reg .pred 	%p<2>;
	.reg .b32 	%r<9>;
	.reg .b32 	%f<4>;
	.reg .b64 	%rd<9>;

	ld.param.u64 	%rd1, [scale_rows_kernel_param_0];
	ld.param.u64 	%rd2, [scale_rows_kernel_param_1];
	ld.param.u32 	%r2, [scale_rows_kernel_param_2];
	ld.param.u32 	%r3, [scale_rows_kernel_param_3];
	mov.u32 	%r4, %ctaid.x;
	mov.u32 	%r5, %ntid.x;
	mov.u32 	%r6, %tid.x;
	mad.lo.s32 	%r1, %r4, %r5, %r6;
	mul.lo.s32 	%r7, %r3, %r2;
	setp.ge.s32 	%p1, %r1, %r7;
	@%p1 bra 	$L__BB1_2;
	cvta.to.global.u64 	%rd3, %rd2;
	cvta.to.global.u64 	%rd4, %rd1;
	rem.s32 	%r8, %r1, %r2;
	mul.wide.s32 	%rd5, %r8, 4;
	add.s64 	%rd6, %rd3, %rd5;
	ld.global.f32 	%f1, [%rd6];
	mul.wide.s32 	%rd7, %r1, 4;
	add.s64 	%rd8, %rd4, %rd7;
	ld.global.f32 	%f2, [%rd8];
	mul.f32 	%f3, %f1, %f2;
	st.global.f32 	[%rd8], %f3;
$L__BB1_2:
	ret;

}
	// .globl	scale_cols_kernel
.visible .entry scale_cols_kernel(
	.param .u64 .ptr .align 1 scale_cols_kernel_param_0,
	.param .u64 .ptr .align 1 scale_cols_kernel_param_1,
	.param .u32 scale_cols_kernel_param_2,
	.param .u32 scale_cols_kernel_param_3
)
{
	.reg .pred 	%p<2>;
	.reg .b32 	%r<9>;
	.reg .b32 	%f<4>;
	.reg .b64 	%rd<9>;

	ld.param.u64 	%rd1, [scale_cols_kernel_param_0];
	ld.param.u64 	%rd2, [scale_cols_kernel_param_1];
	ld.param.u32 	%r2, [scale_cols_kernel_param_2];
	ld.param.u32 	%r3, [scale_cols_kernel_param_3];
	mov.u32 	%r4, %ctaid.x;
	mov.u32 	%r5, %ntid.x;
	mov.u32 	%r6, %tid.x;
	mad.lo.s32 	%r1, %r4, %r5, %r6;
	mul.lo.s32 	%r7, %r3, %r2;
	setp.ge.s32 	%p1, %r1, %r7;
	@%p1 bra 	$L__BB2_2;
	cvta.to.global.u64 	%rd3, %rd2;
	cvta.to.global.u64 	%rd4, %rd1;
	div.s32 	%r8, %r1, %r2;
	mul.wide.s32 	%rd5, %r8, 4;
	add.s64 	%rd6, %rd3, %rd5;
	ld.global.f32 	%f1, [%rd6];
	mul.wide.s32 	%rd7, %r1, 4;
	add.s64 	%rd8, %rd4, %rd7;
	ld.global.f32 	%f2, [%rd8];
	mul.f32 	%f3, %f1, %f2;
	st.global.f32 	[%rd8], %f3;
$L__BB2_2:
	ret;

}


// ===== COMPILED SASS (sm_100) =====

	.target	sm_100

	.elftype	@"ET_EXEC"


//--------------------- .note.nv.tkinfo           --------------------------
	.section	.note.nv.tkinfo,"",@"SHT_NOTE"
	.sectionflags	@"SHF_NOTE_NV_TKINFO"
	.tkinfo
        /*0018*/ 	.word	0x00000002
        /*0030*/ 	.string	""
        /*0030*/ 	.string	"ptxas"
        /*0030*/ 	.string	"Cuda compilation tools, release 13.0, V13.0.88"
        /*0030*/ 	.string	"Build cuda_13.0.r13.0/compiler.36424714_0"
        /*0030*/ 	.string	"-arch sm_100 -m 64 "



//--------------------- .note.nv.cuinfo           --------------------------
	.section	.note.nv.cuinfo,"",@"SHT_NOTE"
	.sectionflags	@"SHF_NOTE_NV_CUINFO"
        /*0018*/ 	.short	0x0002
        /*001a*/ 	.short	0x0064
        /*001c*/ 	.short	0x0082
	.zero		2


//--------------------- .nv.info                  --------------------------
	.section	.nv.info,"",@"SHT_CUDA_INFO"
	.align	4


	//----- nvinfo : EIATTR_REGCOUNT
	.align		4
        /*0000*/ 	.byte	0x04, 0x2f
        /*0002*/ 	.short	(.L_10 - .L_9)
	.align		4
.L_9:
        /*0004*/ 	.word	index@(standard_gaussian_kernel)
        /*0008*/ 	.word	0x0000001f


	//----- nvinfo : EIATTR_FRAME_SIZE
	.align		4
.L_10:
        /*000c*/ 	.byte	0x04, 0x11
        /*000e*/ 	.short	(.L_12 - .L_11)
	.align		4
.L_11:
        /*0010*/ 	.word	index@($__internal_0_$__cuda_sm20_sqrt_rn_f32_slowpath)
        /*0014*/ 	.word	0x00000030


	//----- nvinfo : EIATTR_FRAME_SIZE
	.align		4
.L_12:
        /*0018*/ 	.byte	0x04, 0x11
        /*001a*/ 	.short	(.L_14 - .L_13)
	.align		4
.L_13:
        /*001c*/ 	.word	index@(standard_gaussian_kernel)
        /*0020*/ 	.word	0x00000030


	//----- nvinfo : EIATTR_REGCOUNT
	.align		4
.L_14:
        /*0024*/ 	.byte	0x04, 0x2f
        /*0026*/ 	.short	(.L_16 - .L_15)
	.align		4
.L_15:
        /*0028*/ 	.word	index@(scale_rows_kernel)
        /*002c*/ 	.word	0x0000000c


	//----- nvinfo : EIATTR_FRAME_SIZE
	.align		4
.L_16:
        /*0030*/ 	.byte	0x04, 0x11
        /*0032*/ 	.short	(.L_18 - .L_17)
	.align		4
.L_17:
        /*0034*/ 	.word	index@(scale_rows_kernel)
        /*0038*/ 	.word	0x00000000


	//----- nvinfo : EIATTR_REGCOUNT
	.align		4
.L_18:
        /*003c*/ 	.byte	0x04, 0x2f
        /*003e*/ 	.short	(.L_20 - .L_19)
	.align		4
.L_19:
        /*0040*/ 	.word	index@(scale_cols_kernel)
        /*0044*/ 	.word	0x0000000c


	//----- nvinfo : EIATTR_FRAME_SIZE
	.align		4
.L_20:
        /*0048*/ 	.byte	0x04, 0x11
        /*004a*/ 	.short	(.L_22 - .L_21)
	.align		4
.L_21:
        /*004c*/ 	.word	index@(scale_cols_kernel)
        /*0050*/ 	.word	0x00000000


	//----- nvinfo : EIATTR_MIN_STACK_SIZE
	.align		4
.L_22:
        /*0054*/ 	.byte	0x04, 0x12
        /*0056*/ 	.short	(.L_24 - .L_23)
	.align		4
.L_23:
        /*0058*/ 	.word	index@(scale_cols_kernel)
        /*005c*/ 	.word	0x00000000


	//----- nvinfo : EIATTR_MIN_STACK_SIZE
	.align		4
.L_24:
        /*0060*/ 	.byte	0x04, 0x12
        /*0062*/ 	.short	(.L_26 - .L_25)
	.align		4
.L_25:
        /*0064*/ 	.word	index@(scale_rows_kernel)
        /*0068*/ 	.word	0x00000000


	//----- nvinfo : EIATTR_MIN_STACK_SIZE
	.align		4
.L_26:
        /*006c*/ 	.byte	0x04, 0x12
        /*006e*/ 	.short	(.L_28 - .L_27)
	.align		4
.L_27:
        /*0070*/ 	.word	index@(standard_gaussian_kernel)
        /*0074*/ 	.word	0x00000030
.L_28:


//--------------------- .nv.compat                --------------------------
	.section	.nv.compat,"",@"SHT_CUDA_COMPAT_INFO"
	.align	4
        /*0000*/ 	.byte	0x02, 0x09, 0x00, 0x00, 0x02, 0x02, 0x01, 0x00, 0x02, 0x05, 0x05, 0x00, 0x03, 0x07, 0x01, 0x01
        /*0010*/ 	.byte	0x02, 0x03, 0x00, 0x00, 0x02, 0x06, 0x01, 0x00, 0x04, 0x0b, 0x08, 0x00, 0x01, 0x00, 0x00, 0x00
        /*0020*/ 	.byte	0x00, 0x00, 0x00, 0x00


//--------------------- .nv.info.scale_cols_kernel --------------------------
	.section	.nv.info.scale_cols_kernel,"",@"SHT_CUDA_INFO"
	.sectionflags	@""
	.align	4


	//----- nvinfo : EIATTR_CUDA_API_VERSION
	.align		4
        /*0000*/ 	.byte	0x04, 0x37
        /*0002*/ 	.short	(.L_30 - .L_29)
.L_29:
        /*0004*/ 	.word	0x00000082


	//----- nvinfo : EIATTR_KPARAM_INFO
	.align		4
.L_30:
        /*0008*/ 	.byte	0x04, 0x17
        /*000a*/ 	.short	(.L_32 - .L_31)
.L_31:
        /*000c*/ 	.word	0x00000000
        /*0010*/ 	.short	0x0003
        /*0012*/ 	.short	0x0014
        /*0014*/ 	.byte	0x00, 0xf0, 0x11, 0x00


	//----- nvinfo : EIATTR_KPARAM_INFO
	.align		4
.L_32:
        /*0018*/ 	.byte	0x04, 0x17
        /*001a*/ 	.short	(.L_34 - .L_33)
.L_33:
        /*001c*/ 	.word	0x00000000
        /*0020*/ 	.short	0x0002
        /*0022*/ 	.short	0x0010
        /*0024*/ 	.byte	0x00, 0xf0, 0x11, 0x00


	//----- nvinfo : EIATTR_KPARAM_INFO
	.align		4
.L_34:
        /*0028*/ 	.byte	0x04, 0x17
        /*002a*/ 	.short	(.L_36 - .L_35)
.L_35:
        /*002c*/ 	.word	0x00000000
        /*0030*/ 	.short	0x0001
        /*0032*/ 	.short	0x0008
        /*0034*/ 	.byte	0x00, 0xf5, 0x21, 0x00


	//----- nvinfo : EIATTR_KPARAM_INFO
	.align		4
.L_36:
        /*0038*/ 	.byte	0x04, 0x17
        /*003a*/ 	.short	(.L_38 - .L_37)
.L_37:
        /*003c*/ 	.word	0x00000000
        /*0040*/ 	.short	0x0000
        /*0042*/ 	.short	0x0000
        /*0044*/ 	.byte	0x00, 0xf5, 0x21, 0x00


	//----- nvinfo : EIATTR_SPARSE_MMA_MASK
	.align		4
.L_38:
        /*0048*/ 	.byte	0x03, 0x50
        /*004a*/ 	.short	0x0000


	//----- nvinfo : EIATTR_MAXREG_COUNT
	.align		4
        /*004c*/ 	.byte	0x03, 0x1b
        /*004e*/ 	.short	0x00ff


	//----- nvinfo : EIATTR_MERCURY_ISA_VERSION
	.align		4
        /*0050*/ 	.byte	0x03, 0x5f
        /*0052*/ 	.short	0x0101


	//----- nvinfo : EIATTR_VRC_CTA_INIT_COUNT
	.align		4
        /*0054*/ 	.byte	0x02, 0x4a
	.zero		1
	.zero		1


	//----- nvinfo : EIATTR_EXIT_INSTR_OFFSETS
	.align		4
        /*0058*/ 	.byte	0x04, 0x1c
        /*005a*/ 	.short	(.L_40 - .L_39)


	//   ....[0]....
.L_39:
        /*005c*/ 	.word	0x00000080


	//   ....[1]....
        /*0060*/ 	.word	0x00000290


	//----- nvinfo : EIATTR_CBANK_PARAM_SIZE
	.align		4
.L_40:
        /*0064*/ 	.byte	0x03, 0x19
        /*0066*/ 	.short	0x0018


	//----- nvinfo : EIATTR_PARAM_CBANK
	.align		4
        /*0068*/ 	.byte	0x04, 0x0a
        /*006a*/ 	.short	(.L_42 - .L_41)
	.align		4
.L_41:
        /*006c*/ 	.word	index@(.nv.constant0.scale_cols_kernel)
        /*0070*/ 	.short	0x0380
        /*0072*/ 	.short	0x0018


	//----- nvinfo : EIATTR_SW_WAR
	.align		4
.L_42:
        /*0074*/ 	.byte	0x04, 0x36
        /*0076*/ 	.short	(.L_44 - .L_43)
.L_43:
        /*0078*/ 	.word	0x00000008
.L_44:


//--------------------- .nv.info.scale_rows_kernel --------------------------
	.section	.nv.info.scale_rows_kernel,"",@"SHT_CUDA_INFO"
	.sectionflags	@""
	.align	4


	//----- nvinfo : EIATTR_CUDA_API_VERSION
	.align		4
        /*0000*/ 	.byte	0x04, 0x37
        /*0002*/ 	.short	(.L_46 - .L_45)
.L_45:
        /*0004*/ 	.word	0x00000082


	//----- nvinfo : EIATTR_KPARAM_INFO
	.align		4
.L_46:
        /*0008*/ 	.byte	0x04, 0x17
        /*000a*/ 	.short	(.L_48 - .L_47)
.L_47:
        /*000c*/ 	.word	0x00000000
        /*0010*/ 	.short	0x0003
        /*0012*/ 	.short	0x0014
        /*0014*/ 	.byte	0x00, 0xf0, 0x11, 0x00


	//----- nvinfo : EIATTR_KPARAM_INFO
	.align		4
.L_48:
        /*0018*/ 	.byte	0x04, 0x17
        /*001a*/ 	.short	(.L_50 - .L_49)
.L_49:
        /*001c*/ 	.word	0x00000000
        /*0020*/ 	.short	0x0002
        /*0022*/ 	.short	0x0010
        /*0024*/ 	.byte	0x00, 0xf0, 0x11, 0x00


	//----- nvinfo : EIATTR_KPARAM_INFO
	.align		4
.L_50:
        /*0028*/ 	.byte	0x04, 0x17
        /*002a*/ 	.short	(.L_52 - .L_51)
.L_51:
        /*002c*/ 	.word	0x00000000
        /*0030*/ 	.short	0x0001
        /*0032*/ 	.short	0x0008
        /*0034*/ 	.byte	0x00, 0xf5, 0x21, 0x00


	//----- nvinfo : EIATTR_KPARAM_INFO
	.align		4
.L_52:
        /*0038*/ 	.byte	0x04, 0x17
        /*003a*/ 	.short	(.L_54 - .L_53)
.L_53:
        /*003c*/ 	.word	0x00000000
        /*0040*/ 	.short	0x0000
        /*0042*/ 	.short	0x0000
        /*0044*/ 	.byte	0x00, 0xf5, 0x21, 0x00


	//----- nvinfo : EIATTR_SPARSE_MMA_MASK
	.align		4
.L_54:
        /*0048*/ 	.byte	0x03, 0x50
        /*004a*/ 	.short	0x0000


	//----- nvinfo : EIATTR_MAXREG_COUNT
	.align		4
        /*004c*/ 	.byte	0x03, 0x1b
        /*004e*/ 	.short	0x00ff


	//----- nvinfo : EIATTR_MERCURY_ISA_VERSION
	.align		4
        /*0050*/ 	.byte	0x03, 0x5f
        /*0052*/ 	.short	0x0101


	//----- nvinfo : EIATTR_VRC_CTA_INIT_COUNT
	.align		4
        /*0054*/ 	.byte	0x02, 0x4a
	.zero		1
	.zero		1


	//----- nvinfo : EIATTR_EXIT_INSTR_OFFSETS
	.align		4
        /*0058*/ 	.byte	0x04, 0x1c
        /*005a*/ 	.short	(.L_56 - .L_55)


	//   ....[0]....
.L_55:
        /*005c*/ 	.word	0x00000080


	//   ....[1]....
        /*0060*/ 	.word	0x00000270


	//----- nvinfo : EIATTR_CBANK_PARAM_SIZE
	.align		4
.L_56:
        /*0064*/ 	.byte	0x03, 0x19
        /*0066*/ 	.short	0x0018


	//----- nvinfo : EIATTR_PARAM_CBANK
	.align		4
        /*0068*/ 	.byte	0x04, 0x0a
        /*006a*/ 	.short	(.L_58 - .L_57)
	.align		4
.L_57:
        /*006c*/ 	.word	index@(.nv.constant0.scale_rows_kernel)
        /*0070*/ 	.short	0x0380
        /*0072*/ 	.short	0x0018


	//----- nvinfo : EIATTR_SW_WAR
	.align		4
.L_58:
        /*0074*/ 	.byte	0x04, 0x36
        /*0076*/ 	.short	(.L_60 - .L_59)
.L_59:
        /*0078*/ 	.word	0x00000008
.L_60:


//--------------------- .nv.info.standard_gaussian_kernel --------------------------
	.section	.nv.info.standard_gaussian_kernel,"",@"SHT_CUDA_INFO"
	.sectionflags	@""
	.align	4


	//----- nvinfo : EIATTR_CUDA_API_VERSION
	.align		4
        /*0000*/ 	.byte	0x04, 0x37
        /*0002*/ 	.short	(.L_62 - .L_61)
.L_61:
        /*0004*/ 	.word	0x00000082


	//----- nvinfo : EIATTR_KPARAM_INFO
	.align		4
.L_62:
        /*0008*/ 	.byte	0x04, 0x17
        /*000a*/ 	.short	(.L_64 - .L_63)
.L_63:
        /*000c*/ 	.word	0x00000000
        /*0010*/ 	.short	0x0003
        /*0012*/ 	.short	0x0010
        /*0014*/ 	.byte	0x00, 0xf0, 0x21, 0x00


	//----- nvinfo : EIATTR_KPARAM_INFO
	.align		4
.L_64:
        /*0018*/ 	.byte	0x04, 0x17
        /*001a*/ 	.short	(.L_66 - .L_65)
.L_65:
        /*001c*/ 	.word	0x00000000
        /*0020*/ 	.short	0x0002
        /*0022*/ 	.short	0x000c
        /*0024*/ 	.byte	0x00, 0xf0, 0x11, 0x00


	//----- nvinfo : EIATTR_KPARAM_INFO
	.align		4
.L_66:
        /*0028*/ 	.byte	0x04, 0x17
        /*002a*/ 	.short	(.L_68 - .L_67)
.L_67:
        /*002c*/ 	.word	0x00000000
        /*0030*/ 	.short	0x0001
        /*0032*/ 	.short	0x0008
        /*0034*/ 	.byte	0x00, 0xf0, 0x11, 0x00


	//----- nvinfo : EIATTR_KPARAM_INFO
	.align		4
.L_68:
        /*0038*/ 	.byte	0x04, 0x17
        /*003a*/ 	.short	(.L_70 - .L_69)
.L_69:
        /*003c*/ 	.word	0x00000000
        /*0040*/ 	.short	0x0000
        /*0042*/ 	.short	0x0000
        /*0044*/ 	.byte	0x00, 0xf5, 0x21, 0x00


	//----- nvinfo : EIATTR_SPARSE_MMA_MASK
	.align		4
.L_70:
        /*0048*/ 	.byte	0x03, 0x50
        /*004a*/ 	.short	0x0000


	//----- nvinfo : EIATTR_MAXREG_COUNT
	.align		4
        /*004c*/ 	.byte	0x03, 0x1b
        /*004e*/ 	.short	0x00ff


	//----- nvinfo : EIATTR_MERCURY_ISA_VERSION
	.align		4
        /*0050*/ 	.byte	0x03, 0x5f
        /*0052*/ 	.short	0x0101


	//----- nvinfo : EIATTR_VRC_CTA_INIT_COUNT
	.align		4
        /*0054*/ 	.byte	0x02, 0x4a
	.zero		1
	.zero		1


	//----- nvinfo : EIATTR_EXIT_INSTR_OFFSETS
	.align		4
        /*0058*/ 	.byte	0x04, 0x1c
        /*005a*/ 	.short	(.L_72 - .L_71)


	//   ....[0]....
.L_71:
        /*005c*/ 	.word	0x00000080


	//   ....[1]....
        /*0060*/ 	.word	0x00002bb0


	//----- nvinfo : EIATTR_CRS_STACK_SIZE
	.align		4
.L_72:
        /*0064*/ 	.byte	0x04, 0x1e
        /*0066*/ 	.short	(.L_74 - .L_73)
.L_73:
        /*0068*/ 	.word	0x00000000


	//----- nvinfo : EIATTR_CBANK_PARAM_SIZE
	.align		4
.L_74:
        /*006c*/ 	.byte	0x03, 0x19
        /*006e*/ 	.short	0x0018


	//----- nvinfo : EIATTR_PARAM_CBANK
	.align		4
        /*0070*/ 	.byte	0x04, 0x0a
        /*0072*/ 	.short	(.L_76 - .L_75)
	.align		4
.L_75:
        /*0074*/ 	.word	index@(.nv.constant0.standard_gaussian_kernel)
        /*0078*/ 	.short	0x0380
        /*007a*/ 	.short	0x0018


	//----- nvinfo : EIATTR_SW_WAR
	.align		4
.L_76:
        /*007c*/ 	.byte	0x04, 0x36
        /*007e*/ 	.short	(.L_78 - .L_77)
.L_77:
        /*0080*/ 	.word	0x00000008
.L_78:


//--------------------- .nv.callgraph             --------------------------
	.section	.nv.callgraph,"",@"SHT_CUDA_CALLGRAPH"
	.align	4
	.sectionentsize	8
	.align		4
        /*0000*/ 	.word	0x00000000
	.align		4
        /*0004*/ 	.word	0xffffffff
	.align		4
        /*0008*/ 	.word	0x00000000
	.align		4
        /*000c*/ 	.word	0xfffffffe
	.align		4
        /*0010*/ 	.word	0x00000000
	.align		4
        /*0014*/ 	.word	0xfffffffd
	.align		4
        /*0018*/ 	.word	0x00000000
	.align		4
        /*001c*/ 	.word	0xfffffffc


//--------------------- .nv.constant4             --------------------------
	.section	.nv.constant4,"a",@progbits
	.align	8
	.align		8
.nv.constant4:
        /*0000*/ 	.dword	precalc_xorwow_matrix
	.align		8
        /*0008*/ 	.dword	precalc_xorwow_offset_matrix
	.align		8
        /*0010*/ 	.dword	mrg32k3aM1
	.align		8
        /*0018*/ 	.dword	mrg32k3aM2
	.align		8
        /*0020*/ 	.dword	mrg32k3aM1SubSeq
	.align		8
        /*0028*/ 	.dword	mrg32k3aM2SubSeq
	.align		8
        /*0030*/ 	.dword	mrg32k3aM1Seq
	.align		8
        /*0038*/ 	.dword	mrg32k3aM2Seq


//--------------------- .nv.constant3             --------------------------
	.section	.nv.constant3,"a",@progbits
	.align	8
.nv.constant3:
	.type		__cr_lgamma_table,@object
	.size		__cr_lgamma_table,(.L_8 - __cr_lgamma_table)
__cr_lgamma_table:
        /*0000*/ 	.byte	0x00, 0x00, 0x00, 0x00, 0x00, 0x00, 0x00, 0x00, 0x00, 0x00, 0x00, 0x00, 0x00, 0x00, 0x00, 0x00
        /*0010*/ 	.byte	0xef, 0x39, 0xfa, 0xfe, 0x42, 0x2e, 0xe6, 0x3f, 0x02, 0x20, 0x2a, 0xfa, 0x0b, 0xab, 0xfc, 0x3f
        /*0020*/ 	.byte	0xf9, 0x2c, 0x92, 0x7c, 0xa7, 0x6c, 0x09, 0x40, 0xc9, 0x79, 0x44, 0x3c, 0x64, 0x26, 0x13, 0x40
        /*0030*/ 	.byte	0xca, 0x01, 0xcf, 0x3a, 0x27, 0x51, 0x1a, 0x40, 0x30, 0xcc, 0x2d, 0xf3, 0xe1, 0x0c, 0x21, 0x40
        /*0040*/ 	.byte	0x0d, 0xb7, 0xfc, 0x82, 0x8e, 0x35, 0x25, 0x40
.L_8:


//--------------------- .text.scale_cols_kernel   --------------------------
	.section	.text.scale_cols_kernel,"ax",@progbits
	.align	128
        .global         scale_cols_kernel
        .type           scale_cols_kernel,@function
        .size           scale_cols_kernel,(.L_x_19 - scale_cols_kernel)
        .other          scale_cols_kernel,@"STO_CUDA_ENTRY STV_DEFAULT"
scale_cols_kernel:
.text.scale_cols_kernel:
[----:B------:R-:W-:Y:S01]  /*0000*/  LDC R1, c[0x0][0x37c] ;  /* 0x0000df00ff017b82 */ /* 0x000fe20000000800 */
[----:B------:R-:W0:Y:S07]  /*0010*/  S2R R0, SR_TID.X ;  /* 0x0000000000007919 */ /* 0x000e2e0000002100 */
[----:B------:R-:W0:Y:S08]  /*0020*/  S2UR UR4, SR_CTAID.X ;  /* 0x00000000000479c3 */ /* 0x000e300000002500 */
[----:B------:R-:W0:Y:S08]  /*0030*/  LDC R9, c[0x0][0x360] ;  /* 0x0000d800ff097b82 */ /* 0x000e300000000800 */
[----:B------:R-:W1:Y:S01]  /*0040*/  LDC.64 R2, c[0x0][0x390] ;  /* 0x0000e400ff027b82 */ /* 0x000e620000000a00 */
[----:B0-----:R-:W-:-:S02]  /*0050*/  IMAD R9, R9, UR4, R0 ;  /* 0x0000000409097c24 */ /* 0x001fc4000f8e0200 */
[----:B-1----:R-:W-:-:S05]  /*0060*/  IMAD R0, R3, R2, RZ ;  /* 0x0000000203007224 */ /* 0x002fca00078e02ff */
[----:B------:R-:W-:-:S13]  /*0070*/  ISETP.GE.AND P0, PT, R9, R0, PT ;  /* 0x000000000900720c */ /* 0x000fda0003f06270 */
[----:B------:R-:W-:Y:S05]  /*0080*/  @P0 EXIT ;  /* 0x000000000000094d */ /* 0x000fea0003800000 */
[----:B------:R-:W-:Y:S01]  /*0090*/  IABS R7, R2 ;  /* 0x0000000200077213 */ /* 0x000fe20000000000 */
[----:B------:R-:W0:Y:S03]  /*00a0*/  LDCU.64 UR4, c[0x0][0x358] ;  /* 0x00006b00ff0477ac */ /* 0x000e260008000a00 */
[----:B------:R-:W1:Y:S08]  /*00b0*/  I2F.RP R0, R7 ;  /* 0x0000000700007306 */ /* 0x000e700000209400 */
[----:B-1----:R-:W1:Y:S02]  /*00c0*/  MUFU.RCP R0, R0 ;  /* 0x0000000000007308 */ /* 0x002e640000001000 */
[----:B-1----:R-:W-:-:S06]  /*00d0*/  VIADD R4, R0, 0xffffffe ;  /* 0x0ffffffe00047836 */ /* 0x002fcc0000000000 */
[----:B------:R1:W2:Y:S02]  /*00e0*/  F2I.FTZ.U32.TRUNC.NTZ R5, R4 ;  /* 0x0000000400057305 */ /* 0x0002a4000021f000 */
[----:B-1----:R-:W-:Y:S02]  /*00f0*/  HFMA2 R4, -RZ, RZ, 0, 0 ;  /* 0x00000000ff047431 */ /* 0x002fe400000001ff */
[----:B--2---:R-:W-:-:S04]  /*0100*/  IMAD.MOV R6, RZ, RZ, -R5 ;  /* 0x000000ffff067224 */ /* 0x004fc800078e0a05 */
[----:B------:R-:W-:Y:S01]  /*0110*/  IMAD R3, R6, R7, RZ ;  /* 0x0000000706037224 */ /* 0x000fe200078e02ff */
[----:B------:R-:W-:-:S03]  /*0120*/  IABS R6, R9 ;  /* 0x0000000900067213 */ /* 0x000fc60000000000 */
[----:B------:R-:W-:-:S06]  /*0130*/  IMAD.HI.U32 R5, R5, R3, R4 ;  /* 0x0000000305057227 */ /* 0x000fcc00078e0004 */
[----:B------:R-:W-:Y:S02]  /*0140*/  IMAD.HI.U32 R3, R5, R6, RZ ;  /* 0x0000000605037227 */ /* 0x000fe400078e00ff */
[----:B------:R-:W1:Y:S02]  /*0150*/  LDC.64 R4, c[0x0][0x380] ;  /* 0x0000e000ff047b82 */ /* 0x000e640000000a00 */
[----:B------:R-:W-:-:S04]  /*0160*/  IMAD.MOV R0, RZ, RZ, -R3 ;  /* 0x000000ffff007224 */ /* 0x000fc800078e0a03 */
[----:B------:R-:W-:-:S05]  /*0170*/  IMAD R0, R7, R0, R6 ;  /* 0x0000000007007224 */ /* 0x000fca00078e0206 */
[----:B------:R-:W-:-:S13]  /*0180*/  ISETP.GT.U32.AND P2, PT, R7, R0, PT ;  /* 0x000000000700720c */ /* 0x000fda0003f44070 */
[-C--:B------:R-:W-:Y:S01]  /*0190*/  @!P2 IADD3 R0, PT, PT, R0, -R7.reuse, RZ ;  /* 0x800000070000a210 */ /* 0x080fe20007ffe0ff */
[----:B------:R-:W-:Y:S01]  /*01a0*/  @!P2 VIADD R3, R3, 0x1 ;  /* 0x000000010303a836 */ /* 0x000fe20000000000 */
[----:B------:R-:W-:Y:S01]  /*01b0*/  ISETP.NE.AND P2, PT, R2, RZ, PT ;  /* 0x000000ff0200720c */ /* 0x000fe20003f45270 */
[C---:B-1----:R-:W-:Y:S01]  /*01c0*/  IMAD.WIDE R4, R9.reuse, 0x4, R4 ;  /* 0x0000000409047825 */ /* 0x042fe200078e0204 */
[----:B------:R-:W-:Y:S02]  /*01d0*/  ISETP.GE.U32.AND P0, PT, R0, R7, PT ;  /* 0x000000070000720c */ /* 0x000fe40003f06070 */
[----:B------:R-:W1:Y:S01]  /*01e0*/  LDC.64 R6, c[0x0][0x388] ;  /* 0x0000e200ff067b82 */ /* 0x000e620000000a00 */
[----:B------:R-:W-:-:S04]  /*01f0*/  LOP3.LUT R0, R9, R2, RZ, 0x3c, !PT ;  /* 0x0000000209007212 */ /* 0x000fc800078e3cff */
[----:B------:R-:W-:-:S06]  /*0200*/  ISETP.GE.AND P1, PT, R0, RZ, PT ;  /* 0x000000ff0000720c */ /* 0x000fcc0003f26270 */
[----:B------:R-:W-:-:S07]  /*0210*/  @P0 IADD3 R3, PT, PT, R3, 0x1, RZ ;  /* 0x0000000103030810 */ /* 0x000fce0007ffe0ff */
[----:B------:R-:W-:Y:S02]  /*0220*/  @!P1 IADD3 R3, PT, PT, -R3, RZ, RZ ;  /* 0x000000ff03039210 */ /* 0x000fe40007ffe1ff */
[----:B------:R-:W-:-:S05]  /*0230*/  @!P2 LOP3.LUT R3, RZ, R2, RZ, 0x33, !PT ;  /* 0x00000002ff03a212 */ /* 0x000fca00078e33ff */
[----:B-1----:R-:W-:Y:S02]  /*0240*/  IMAD.WIDE R2, R3, 0x4, R6 ;  /* 0x0000000403027825 */ /* 0x002fe400078e0206 */
[----:B0-----:R-:W2:Y:S04]  /*0250*/  LDG.E R7, desc[UR4][R4.64] ;  /* 0x0000000404077981 */ /* 0x001ea8000c1e1900 */
[----:B------:R-:W2:Y:S02]  /*0260*/  LDG.E R2, desc[UR4][R2.64] ;  /* 0x0000000402027981 */ /* 0x000ea4000c1e1900 */
[----:B--2---:R-:W-:-:S05]  /*0270*/  FMUL R7, R2, R7 ;  /* 0x0000000702077220 */ /* 0x004fca0000400000 */
[----:B------:R-:W-:Y:S01]  /*0280*/  STG.E desc[UR4][R4.64], R7 ;  /* 0x0000000704007986 */ /* 0x000fe2000c101904 */
[----:B------:R-:W-:Y:S05]  /*0290*/  EXIT ;  /* 0x000000000000794d */ /* 0x000fea0003800000 */
.L_x_0:
[----:B------:R-:W-:-:S00]  /*02a0*/  BRA `(.L_x_0) ;  /* 0xfffffffc00fc7947 */ /* 0x000fc0000383ffff */
[----:B------:R-:W-:-:S00]  /*02b0*/  NOP ;  /* 0x0000000000007918 */ /* 0x000fc00000000000 */
        /* <DEDUP_REMOVED lines=12> */
.L_x_19:


//--------------------- .text.scale_rows_kernel   --------------------------
	.section	.text.scale_rows_kernel,"ax",@progbits
	.align	128
        .global         scale_rows_kernel
        .type           scale_rows_kernel,@function
        .size           scale_rows_kernel,(.L_x_20 - scale_rows_kernel)
        .other          scale_rows_kernel,@"STO_CUDA_ENTRY STV_DEFAULT"
scale_rows_kernel:
.text.scale_rows_kernel:
        /* <DEDUP_REMOVED lines=10> */
[----:B------:R-:W0:Y:S01]  /*00a0*/  LDCU.64 UR4, c[0x0][0x358] ;  /* 0x00006b00ff0477ac */ /* 0x000e220008000a00 */
[----:B------:R-:W-:Y:S02]  /*00b0*/  ISETP.GE.AND P2, PT, R9, RZ, PT ;  /* 0x000000ff0900720c */ /* 0x000fe40003f46270 */
[----:B------:R-:W1:Y:S08]  /*00c0*/  I2F.RP R0, R3 ;  /* 0x0000000300007306 */ /* 0x000e700000209400 */
[----:B-1----:R-:W1:Y:S02]  /*00d0*/  MUFU.RCP R0, R0 ;  /* 0x0000000000007308 */ /* 0x002e640000001000 */
[----:B-1----:R-:W-:-:S06]  /*00e0*/  IADD3 R4, PT, PT, R0, 0xffffffe, RZ ;  /* 0x0ffffffe00047810 */ /* 0x002fcc0007ffe0ff */
[----:B------:R1:W2:Y:S02]  /*00f0*/  F2I.FTZ.U32.TRUNC.NTZ R5, R4 ;  /* 0x0000000400057305 */ /* 0x0002a4000021f000 */
[----:B-1----:R-:W-:Y:S01]  /*0100*/  IMAD.MOV.U32 R4, RZ, RZ, RZ ;  /* 0x000000ffff047224 */ /* 0x002fe200078e00ff */
[----:B--2---:R-:W-:-:S05]  /*0110*/  IADD3 R6, PT, PT, RZ, -R5, RZ ;  /* 0x80000005ff067210 */ /* 0x004fca0007ffe0ff */
[----:B------:R-:W-:Y:S01]  /*0120*/  IMAD R7, R6, R3, RZ ;  /* 0x0000000306077224 */ /* 0x000fe200078e02ff */
[----:B------:R-:W-:-:S03]  /*0130*/  IABS R6, R9 ;  /* 0x0000000900067213 */ /* 0x000fc60000000000 */
[----:B------:R-:W-:-:S06]  /*0140*/  IMAD.HI.U32 R5, R5, R7, R4 ;  /* 0x0000000705057227 */ /* 0x000fcc00078e0004 */
[----:B------:R-:W-:-:S05]  /*0150*/  IMAD.HI.U32 R5, R5, R6, RZ ;  /* 0x0000000605057227 */ /* 0x000fca00078e00ff */
[----:B------:R-:W-:-:S05]  /*0160*/  IADD3 R5, PT, PT, -R5, RZ, RZ ;  /* 0x000000ff05057210 */ /* 0x000fca0007ffe1ff */
[C---:B------:R-:W-:Y:S02]  /*0170*/  IMAD R0, R3.reuse, R5, R6 ;  /* 0x0000000503007224 */ /* 0x040fe400078e0206 */
[----:B------:R-:W1:Y:S03]  /*0180*/  LDC.64 R6, c[0x0][0x388] ;  /* 0x0000e200ff067b82 */ /* 0x000e660000000a00 */
[----:B------:R-:W-:-:S05]  /*0190*/  ISETP.GT.U32.AND P0, PT, R3, R0, PT ;  /* 0x000000000300720c */ /* 0x000fca0003f04070 */
[----:B------:R-:W2:Y:S08]  /*01a0*/  LDC.64 R4, c[0x0][0x380] ;  /* 0x0000e000ff047b82 */ /* 0x000eb00000000a00 */
[----:B------:R-:W-:Y:S01]  /*01b0*/  @!P0 IMAD.IADD R0, R0, 0x1, -R3 ;  /* 0x0000000100008824 */ /* 0x000fe200078e0a03 */
[----:B------:R-:W-:-:S04]  /*01c0*/  ISETP.NE.AND P0, PT, R2, RZ, PT ;  /* 0x000000ff0200720c */ /* 0x000fc80003f05270 */
[----:B------:R-:W-:Y:S01]  /*01d0*/  ISETP.GT.U32.AND P1, PT, R3, R0, PT ;  /* 0x000000000300720c */ /* 0x000fe20003f24070 */
[----:B--2---:R-:W-:-:S12]  /*01e0*/  IMAD.WIDE R4, R9, 0x4, R4 ;  /* 0x0000000409047825 */ /* 0x004fd800078e0204 */
[----:B------:R-:W-:-:S05]  /*01f0*/  @!P1 IADD3 R0, PT, PT, R0, -R3, RZ ;  /* 0x8000000300009210 */ /* 0x000fca0007ffe0ff */
[----:B------:R-:W-:Y:S01]  /*0200*/  @!P2 IMAD.MOV R0, RZ, RZ, -R0 ;  /* 0x000000ffff00a224 */ /* 0x000fe200078e0a00 */
[----:B------:R-:W-:-:S05]  /*0210*/  @!P0 LOP3.LUT R0, RZ, R2, RZ, 0x33, !PT ;  /* 0x00000002ff008212 */ /* 0x000fca00078e33ff */
[----:B-1----:R-:W-:Y:S02]  /*0220*/  IMAD.WIDE R2, R0, 0x4, R6 ;  /* 0x0000000400027825 */ /* 0x002fe400078e0206 */
[----:B0-----:R-:W2:Y:S04]  /*0230*/  LDG.E R7, desc[UR4][R4.64] ;  /* 0x0000000404077981 */ /* 0x001ea8000c1e1900 */
[----:B------:R-:W2:Y:S02]  /*0240*/  LDG.E R2, desc[UR4][R2.64] ;  /* 0x0000000402027981 */ /* 0x000ea4000c1e1900 */
[----:B--2---:R-:W-:-:S05]  /*0250*/  FMUL R7, R2, R7 ;  /* 0x0000000702077220 */ /* 0x004fca0000400000 */
[----:B------:R-:W-:Y:S01]  /*0260*/  STG.E desc[UR4][R4.64], R7 ;  /* 0x0000000704007986 */ /* 0x000fe2000c101904 */
[----:B------:R-:W-:Y:S05]  /*0270*/  EXIT ;  /* 0x000000000000794d */ /* 0x000fea0003800000 */
.L_x_1:
        /* <DEDUP_REMOVED lines=16> */
.L_x_20:


//--------------------- .text.standard_gaussian_kernel --------------------------
	.section	.text.standard_gaussian_kernel,"ax",@progbits
	.align	128
        .global         standard_gaussian_kernel
        .type           standard_gaussian_kernel,@function
        .size           standard_gaussian_kernel,(.L_x_18 - standard_gaussian_kernel)
        .other          standard_gaussian_kernel,@"STO_CUDA_ENTRY STV_DEFAULT"
standard_gaussian_kernel:
.text.standard_gaussian_kernel:
[----:B------:R-:W0:Y:S01]  /*0000*/  LDC R1, c[0x0][0x37c] ;  /* 0x0000df00ff017b82 */ /* 0x000e220000000800 */
[----:B------:R-:W1:Y:S07]  /*0010*/  S2R R3, SR_TID.X ;  /* 0x0000000000037919 */ /* 0x000e6e0000002100 */
[----:B------:R-:W1:Y:S01]  /*0020*/  S2UR UR4, SR_CTAID.X ;  /* 0x00000000000479c3 */ /* 0x000e620000002500 */
[----:B------:R-:W2:Y:S01]  /*0030*/  LDCU UR5, c[0x0][0x388] ;  /* 0x00007100ff0577ac */ /* 0x000ea20008000800 */
[----:B0-----:R-:W-:-:S06]  /*0040*/  VIADD R1, R1, 0xffffffd0 ;  /* 0xffffffd001017836 */ /* 0x001fcc0000000000 */
[----:B------:R-:W1:Y:S02]  /*0050*/  LDC R10, c[0x0][0x360] ;  /* 0x0000d800ff0a7b82 */ /* 0x000e640000000800 */
[----:B-1----:R-:W-:-:S05]  /*0060*/  IMAD R10, R10, UR4, R3 ;  /* 0x000000040a0a7c24 */ /* 0x002fca000f8e0203 */
[----:B--2---:R-:W-:-:S13]  /*0070*/  ISETP.GE.AND P0, PT, R10, UR5, PT ;  /* 0x000000050a007c0c */ /* 0x004fda000bf06270 */
[----:B------:R-:W-:Y:S05]  /*0080*/  @P0 EXIT ;  /* 0x000000000000094d */ /* 0x000fea0003800000 */
[----:B------:R-:W0:Y:S01]  /*0090*/  LDC.64 R2, c[0x0][0x390] ;  /* 0x0000e400ff027b82 */ /* 0x000e220000000a00 */
[----:B------:R-:W-:Y:S01]  /*00a0*/  ISETP.NE.AND P0, PT, R10, RZ, PT ;  /* 0x000000ff0a00720c */ /* 0x000fe20003f05270 */
[----:B------:R-:W1:Y:S01]  /*00b0*/  LDCU.64 UR6, c[0x0][0x358] ;  /* 0x00006b00ff0677ac */ /* 0x000e620008000a00 */
[----:B------:R-:W-:Y:S01]  /*00c0*/  BSSY.RECONVERGENT B0, `(.L_x_2) ;  /* 0x0000262000007945 */ /* 0x000fe20003800200 */
[----:B0-----:R-:W-:Y:S02]  /*00d0*/  LOP3.LUT R0, R2, 0xaad26b49, RZ, 0x3c, !PT ;  /* 0xaad26b4902007812 */ /* 0x001fe400078e3cff */
[----:B------:R-:W-:-:S03]  /*00e0*/  LOP3.LUT R2, R3, 0xf7dcefdd, RZ, 0x3c, !PT ;  /* 0xf7dcefdd03027812 */ /* 0x000fc600078e3cff */
[----:B------:R-:W-:Y:S02]  /*00f0*/  IMAD R0, R0, 0x4182bed5, RZ ;  /* 0x4182bed500007824 */ /* 0x000fe400078e02ff */
[----:B------:R-:W-:Y:S02]  /*0100*/  IMAD R9, R2, -0x658354e5, RZ ;  /* 0x9a7cab1b02097824 */ /* 0x000fe400078e02ff */
[C---:B------:R-:W-:Y:S01]  /*0110*/  VIADD R3, R0.reuse, 0x75bcd15 ;  /* 0x075bcd1500037836 */ /* 0x040fe20000000000 */
[C---:B------:R-:W-:Y:S01]  /*0120*/  LOP3.LUT R6, R0.reuse, 0x159a55e5, RZ, 0x3c, !PT ;  /* 0x159a55e500067812 */ /* 0x040fe200078e3cff */
[C---:B------:R-:W-:Y:S01]  /*0130*/  VIADD R5, R0.reuse, 0x583f19 ;  /* 0x00583f1900057836 */ /* 0x040fe20000000000 */
[----:B------:R-:W-:Y:S01]  /*0140*/  IADD3 R2, PT, PT, R0, 0x64f0c9, R9 ;  /* 0x0064f0c900027810 */ /* 0x000fe20007ffe009 */
[C---:B------:R-:W-:Y:S01]  /*0150*/  VIADD R7, R9.reuse, 0x1f123bb5 ;  /* 0x1f123bb509077836 */ /* 0x040fe20000000000 */
[----:B------:R-:W-:Y:S02]  /*0160*/  LOP3.LUT R4, R9, 0x5491333, RZ, 0x3c, !PT ;  /* 0x0549133309047812 */ /* 0x000fe400078e3cff */
[----:B------:R-:W-:Y:S01]  /*0170*/  SHF.R.S32.HI R0, RZ, 0x1f, R10 ;  /* 0x0000001fff007819 */ /* 0x000fe2000001140a */
[----:B------:R0:W-:Y:S04]  /*0180*/  STL.64 [R1], R2 ;  /* 0x0000000201007387 */ /* 0x0001e80000100a00 */
[----:B------:R0:W-:Y:S04]  /*0190*/  STL.64 [R1+0x8], R6 ;  /* 0x0000080601007387 */ /* 0x0001e80000100a00 */
[----:B------:R0:W-:Y:S01]  /*01a0*/  STL.64 [R1+0x10], R4 ;  /* 0x0000100401007387 */ /* 0x0001e20000100a00 */
[----:B-1----:R-:W-:Y:S05]  /*01b0*/  @!P0 BRA `(.L_x_3) ;  /* 0x0000002400488947 */ /* 0x002fea0003800000 */
[----:B------:R-:W-:Y:S02]  /*01c0*/  IMAD.MOV.U32 R13, RZ, RZ, R0 ;  /* 0x000000ffff0d7224 */ /* 0x000fe400078e0000 */
[----:B------:R-:W-:Y:S02]  /*01d0*/  IMAD.MOV.U32 R11, RZ, RZ, RZ ;  /* 0x000000ffff0b7224 */ /* 0x000fe400078e00ff */
[----:B0-----:R-:W-:-:S07]  /*01e0*/  IMAD.MOV.U32 R2, RZ, RZ, R10 ;  /* 0x000000ffff027224 */ /* 0x001fce00078e000a */
.L_x_12:
[----:B------:R-:W-:Y:S01]  /*01f0*/  LOP3.LUT R0, R2, 0x3, RZ, 0xc0, !PT ;  /* 0x0000000302007812 */ /* 0x000fe200078ec0ff */
[----:B------:R-:W-:Y:S03]  /*0200*/  BSSY.RECONVERGENT B1, `(.L_x_4) ;  /* 0x0000247000017945 */ /* 0x000fe60003800200 */
[----:B------:R-:W-:-:S04]  /*0210*/  ISETP.NE.U32.AND P0, PT, R0, RZ, PT ;  /* 0x000000ff0000720c */ /* 0x000fc80003f05070 */
[----:B------:R-:W-:-:S13]  /*0220*/  ISETP.NE.AND.EX P0, PT, RZ, RZ, PT, P0 ;  /* 0x000000ffff00720c */ /* 0x000fda0003f05300 */
[----:B0-----:R-:W-:Y:S05]  /*0230*/  @!P0 BRA `(.L_x_5) ;  /* 0x00000024000c8947 */ /* 0x001fea0003800000 */
[----:B------:R-:W0:Y:S01]  /*0240*/  LDC.64 R8, c[0x4][RZ] ;  /* 0x01000000ff087b82 */ /* 0x000e220000000a00 */
[----:B------:R-:W-:Y:S01]  /*0250*/  IMAD.MOV.U32 R0, RZ, RZ, RZ ;  /* 0x000000ffff007224 */ /* 0x000fe200078e00ff */
[----:B------:R-:W-:Y:S02]  /*0260*/  CS2R R4, SRZ ;  /* 0x0000000000047805 */ /* 0x000fe4000001ff00 */
[----:B------:R-:W-:Y:S01]  /*0270*/  CS2R R6, SRZ ;  /* 0x0000000000067805 */ /* 0x000fe2000001ff00 */
[----:B------:R-:W-:Y:S02]  /*0280*/  IMAD.MOV.U32 R3, RZ, RZ, RZ ;  /* 0x000000ffff037224 */ /* 0x000fe400078e00ff */
[----:B0-----:R-:W-:-:S07]  /*0290*/  IMAD.WIDE.U32 R8, R11, 0xc80, R8 ;  /* 0x00000c800b087825 */ /* 0x001fce00078e0008 */
.L_x_7:
[----:B------:R-:W-:-:S06]  /*02a0*/  IMAD R12, R0, 0x4, R1 ;  /* 0x00000004000c7824 */ /* 0x000fcc00078e0201 */
[----:B------:R-:W5:Y:S01]  /*02b0*/  LDL R12, [R12+0x4] ;  /* 0x000004000c0c7983 */ /* 0x000f620000100800 */
[----:B------:R-:W-:-:S05]  /*02c0*/  UMOV UR4, URZ ;  /* 0x000000ff00047c82 */ /* 0x000fca0008000000 */
.L_x_6:
[----:B-----5:R-:W-:Y:S01]  /*02d0*/  SHF.R.U32.HI R22, RZ, UR4, R12 ;  /* 0x00000004ff167c19 */ /* 0x020fe2000801160c */
[----:B------:R-:W-:-:S03]  /*02e0*/  IMAD.SHL.U32 R14, R0, 0x20, RZ ;  /* 0x00000020000e7824 */ /* 0x000fc600078e00ff */
[----:B------:R-:W-:Y:S01]  /*02f0*/  LOP3.LUT R15, R22, 0x1, RZ, 0xc0, !PT ;  /* 0x00000001160f7812 */ /* 0x000fe200078ec0ff */
[----:B------:R-:W-:-:S03]  /*0300*/  VIADD R14, R14, UR4 ;  /* 0x000000040e0e7c36 */ /* 0x000fc60008000000 */
[----:B------:R-:W-:Y:S01]  /*0310*/  ISETP.NE.U32.AND P0, PT, R15, 0x1, PT ;  /* 0x000000010f00780c */ /* 0x000fe20003f05070 */
[----:B------:R-:W-:-:S03]  /*0320*/  IMAD R15, R14, 0x5, RZ ;  /* 0x000000050e0f7824 */ /* 0x000fc600078e02ff */
[----:B------:R-:W-:Y:S01]  /*0330*/  R2P PR, R22, 0x7e ;  /* 0x0000007e16007804 */ /* 0x000fe20000000000 */
[----:B------:R-:W-:-:S08]  /*0340*/  IMAD.WIDE.U32 R14, R15, 0x4, R8 ;  /* 0x000000040f0e7825 */ /* 0x000fd000078e0008 */
[----:B------:R-:W2:Y:S04]  /*0350*/  @!P0 LDG.E R16, desc[UR6][R14.64+0x10] ;  /* 0x000010060e108981 */ /* 0x000ea8000c1e1900 */
[----:B------:R-:W3:Y:S04]  /*0360*/  @P1 LDG.E R18, desc[UR6][R14.64+0x24] ;  /* 0x000024060e121981 */ /* 0x000ee8000c1e1900 */
[----:B------:R-:W4:Y:S04]  /*0370*/  @P2 LDG.E R20, desc[UR6][R14.64+0x38] ;  /* 0x000038060e142981 */ /* 0x000f28000c1e1900 */
[----:B------:R-:W4:Y:S04]  /*0380*/  @P3 LDG.E R24, desc[UR6][R14.64+0x4c] ;  /* 0x00004c060e183981 */ /* 0x000f28000c1e1900 */
[----:B------:R-:W4:Y:S04]  /*0390*/  @P4 LDG.E R26, desc[UR6][R14.64+0x60] ;  /* 0x000060060e1a4981 */ /* 0x000f28000c1e1900 */
[----:B------:R-:W4:Y:S04]  /*03a0*/  @!P0 LDG.E R17, desc[UR6][R14.64+0x4] ;  /* 0x000004060e118981 */ /* 0x000f28000c1e1900 */
[----:B------:R-:W4:Y:S04]  /*03b0*/  @!P0 LDG.E R19, desc[UR6][R14.64+0xc] ;  /* 0x00000c060e138981 */ /* 0x000f28000c1e1900 */
[----:B------:R-:W4:Y:S04]  /*03c0*/  @P1 LDG.E R21, desc[UR6][R14.64+0x18] ;  /* 0x000018060e151981 */ /* 0x000f28000c1e1900 */
[----:B------:R-:W4:Y:S04]  /*03d0*/  @P3 LDG.E R23, desc[UR6][R14.64+0x40] ;  /* 0x000040060e173981 */ /* 0x000f28000c1e1900 */
[----:B------:R-:W4:Y:S04]  /*03e0*/  @P5 LDG.E R25, desc[UR6][R14.64+0x70] ;  /* 0x000070060e195981 */ /* 0x000f28000c1e1900 */
[----:B------:R-:W4:Y:S01]  /*03f0*/  @P6 LDG.E R28, desc[UR6][R14.64+0x88] ;  /* 0x000088060e1c6981 */ /* 0x000f22000c1e1900 */
[----:B--2---:R-:W-:-:S03]  /*0400*/  @!P0 LOP3.LUT R5, R5, R16, RZ, 0x3c, !PT ;  /* 0x0000001005058212 */ /* 0x004fc600078e3cff */
[----:B------:R-:W2:Y:S01]  /*0410*/  @!P0 LDG.E R16, desc[UR6][R14.64] ;  /* 0x000000060e108981 */ /* 0x000ea2000c1e1900 */
[----:B---3--:R-:W-:-:S03]  /*0420*/  @P1 LOP3.LUT R5, R5, R18, RZ, 0x3c, !PT ;  /* 0x0000001205051212 */ /* 0x008fc600078e3cff */
[----:B------:R-:W3:Y:S01]  /*0430*/  @!P0 LDG.E R18, desc[UR6][R14.64+0x8] ;  /* 0x000008060e128981 */ /* 0x000ee2000c1e1900 */
[----:B----4-:R-:W-:-:S03]  /*0440*/  @P2 LOP3.LUT R5, R5, R20, RZ, 0x3c, !PT ;  /* 0x0000001405052212 */ /* 0x010fc600078e3cff */
[----:B------:R-:W4:Y:S01]  /*0450*/  @P1 LDG.E R20, desc[UR6][R14.64+0x14] ;  /* 0x000014060e141981 */ /* 0x000f22000c1e1900 */
[----:B------:R-:W-:-:S03]  /*0460*/  @P3 LOP3.LUT R5, R5, R24, RZ, 0x3c, !PT ;  /* 0x0000001805053212 */ /* 0x000fc600078e3cff */
[----:B------:R-:W4:Y:S01]  /*0470*/  @P5 LDG.E R24, desc[UR6][R14.64+0x74] ;  /* 0x000074060e185981 */ /* 0x000f22000c1e1900 */
[----:B------:R-:W-:-:S03]  /*0480*/  @P4 LOP3.LUT R5, R5, R26, RZ, 0x3c, !PT ;  /* 0x0000001a05054212 */ /* 0x000fc600078e3cff */
[----:B------:R-:W4:Y:S01]  /*0490*/  @P3 LDG.E R26, desc[UR6][R14.64+0x44] ;  /* 0x000044060e1a3981 */ /* 0x000f22000c1e1900 */
[----:B------:R-:W-:-:S03]  /*04a0*/  @!P0 LOP3.LUT R6, R6, R17, RZ, 0x3c, !PT ;  /* 0x0000001106068212 */ /* 0x000fc600078e3cff */
[----:B------:R-:W4:Y:S01]  /*04b0*/  @P1 LDG.E R17, desc[UR6][R14.64+0x20] ;  /* 0x000020060e111981 */ /* 0x000f22000c1e1900 */
[----:B------:R-:W-:-:S03]  /*04c0*/  @!P0 LOP3.LUT R4, R4, R19, RZ, 0x3c, !PT ;  /* 0x0000001304048212 */ /* 0x000fc600078e3cff */
[----:B------:R-:W4:Y:S01]  /*04d0*/  @P2 LDG.E R19, desc[UR6][R14.64+0x2c] ;  /* 0x00002c060e132981 */ /* 0x000f22000c1e1900 */
[----:B------:R-:W-:-:S03]  /*04e0*/  @P1 LOP3.LUT R6, R6, R21, RZ, 0x3c, !PT ;  /* 0x0000001506061212 */ /* 0x000fc600078e3cff */
[----:B------:R-:W4:Y:S01]  /*04f0*/  @P2 LDG.E R21, desc[UR6][R14.64+0x34] ;  /* 0x000034060e152981 */ /* 0x000f22000c1e1900 */
[----:B--2---:R-:W-:-:S03]  /*0500*/  @!P0 LOP3.LUT R3, R3, R16, RZ, 0x3c, !PT ;  /* 0x0000001003038212 */ /* 0x004fc600078e3cff */
[----:B------:R-:W2:Y:S01]  /*0510*/  @P1 LDG.E R16, desc[UR6][R14.64+0x1c] ;  /* 0x00001c060e101981 */ /* 0x000ea2000c1e1900 */
[----:B---3--:R-:W-:-:S03]  /*0520*/  @!P0 LOP3.LUT R7, R7, R18, RZ, 0x3c, !PT ;  /* 0x0000001207078212 */ /* 0x008fc600078e3cff */
[----:B------:R-:W3:Y:S01]  /*0530*/  @P2 LDG.E R18, desc[UR6][R14.64+0x28] ;  /* 0x000028060e122981 */ /* 0x000ee2000c1e1900 */
[----:B----4-:R-:W-:-:S03]  /*0540*/  @P1 LOP3.LUT R3, R3, R20, RZ, 0x3c, !PT ;  /* 0x0000001403031212 */ /* 0x010fc600078e3cff */
[----:B------:R-:W4:Y:S01]  /*0550*/  @P2 LDG.E R20, desc[UR6][R14.64+0x30] ;  /* 0x000030060e142981 */ /* 0x000f22000c1e1900 */
[----:B------:R-:W-:-:S03]  /*0560*/  @P5 LOP3.LUT R5, R5, R24, RZ, 0x3c, !PT ;  /* 0x0000001805055212 */ /* 0x000fc600078e3cff */
[----:B------:R-:W4:Y:S01]  /*0570*/  @P3 LDG.E R24, desc[UR6][R14.64+0x3c] ;  /* 0x00003c060e183981 */ /* 0x000f22000c1e1900 */
[----:B------:R-:W-:-:S03]  /*0580*/  @P1 LOP3.LUT R4, R4, R17, RZ, 0x3c, !PT ;  /* 0x0000001104041212 */ /* 0x000fc600078e3cff */
[----:B------:R-:W4:Y:S01]  /*0590*/  @P3 LDG.E R17, desc[UR6][R14.64+0x48] ;  /* 0x000048060e113981 */ /* 0x000f22000c1e1900 */
[----:B------:R-:W-:-:S03]  /*05a0*/  @P2 LOP3.LUT R6, R6, R19, RZ, 0x3c, !PT ;  /* 0x0000001306062212 */ /* 0x000fc600078e3cff */
[----:B------:R-:W4:Y:S01]  /*05b0*/  @P4 LDG.E R19, desc[UR6][R14.64+0x54] ;  /* 0x000054060e134981 */ /* 0x000f22000c1e1900 */
[----:B------:R-:W-:Y:S02]  /*05c0*/  @P2 LOP3.LUT R4, R4, R21, RZ, 0x3c, !PT ;  /* 0x0000001504042212 */ /* 0x000fe400078e3cff */
[----:B------:R-:W-:Y:S01]  /*05d0*/  @P3 LOP3.LUT R6, R6, R23, RZ, 0x3c, !PT ;  /* 0x0000001706063212 */ /* 0x000fe200078e3cff */
[----:B------:R-:W4:Y:S04]  /*05e0*/  @P4 LDG.E R21, desc[UR6][R14.64+0x5c] ;  /* 0x00005c060e154981 */ /* 0x000f28000c1e1900 */
[----:B------:R-:W4:Y:S01]  /*05f0*/  @P5 LDG.E R23, desc[UR6][R14.64+0x68] ;  /* 0x000068060e175981 */ /* 0x000f22000c1e1900 */
[----:B--2---:R-:W-:-:S03]  /*0600*/  @P1 LOP3.LUT R7, R7, R16, RZ, 0x3c, !PT ;  /* 0x0000001007071212 */ /* 0x004fc600078e3cff */
[----:B------:R-:W2:Y:S01]  /*0610*/  @P4 LDG.E R16, desc[UR6][R14.64+0x50] ;  /* 0x000050060e104981 */ /* 0x000ea2000c1e1900 */
[----:B---3--:R-:W-:-:S03]  /*0620*/  @P2 LOP3.LUT R3, R3, R18, RZ, 0x3c, !PT ;  /* 0x0000001203032212 */ /* 0x008fc600078e3cff */
[----:B------:R-:W3:Y:S01]  /*0630*/  @P4 LDG.E R18, desc[UR6][R14.64+0x58] ;  /* 0x000058060e124981 */ /* 0x000ee2000c1e1900 */
[----:B----4-:R-:W-:-:S03]  /*0640*/  @P2 LOP3.LUT R7, R7, R20, RZ, 0x3c, !PT ;  /* 0x0000001407072212 */ /* 0x010fc600078e3cff */
[----:B------:R-:W4:Y:S01]  /*0650*/  @P5 LDG.E R20, desc[UR6][R14.64+0x64] ;  /* 0x000064060e145981 */ /* 0x000f22000c1e1900 */
[----:B------:R-:W-:-:S03]  /*0660*/  @P3 LOP3.LUT R3, R3, R24, RZ, 0x3c, !PT ;  /* 0x0000001803033212 */ /* 0x000fc600078e3cff */
[----:B------:R-:W4:Y:S01]  /*0670*/  @P5 LDG.E R24, desc[UR6][R14.64+0x6c] ;  /* 0x00006c060e185981 */ /* 0x000f22000c1e1900 */
[----:B------:R-:W-:Y:S02]  /*0680*/  LOP3.LUT P0, RZ, R22, 0x80, RZ, 0xc0, !PT ;  /* 0x0000008016ff7812 */ /* 0x000fe4000780c0ff */
[----:B------:R-:W-:Y:S02]  /*0690*/  @P3 LOP3.LUT R7, R7, R26, RZ, 0x3c, !PT ;  /* 0x0000001a07073212 */ /* 0x000fe400078e3cff */
[----:B------:R-:W-:Y:S02]  /*06a0*/  @P3 LOP3.LUT R4, R4, R17, RZ, 0x3c, !PT ;  /* 0x0000001104043212 */ /* 0x000fe400078e3cff */
[----:B------:R-:W4:Y:S01]  /*06b0*/  @P6 LDG.E R17, desc[UR6][R14.64+0x7c] ;  /* 0x00007c060e116981 */ /* 0x000f22000c1e1900 */
[----:B------:R-:W-:-:S03]  /*06c0*/  @P4 LOP3.LUT R6, R6, R19, RZ, 0x3c, !PT ;  /* 0x0000001306064212 */ /* 0x000fc600078e3cff */
[----:B------:R-:W4:Y:S01]  /*06d0*/  @P6 LDG.E R19, desc[UR6][R14.64+0x84] ;  /* 0x000084060e136981 */ /* 0x000f22000c1e1900 */
[----:B------:R-:W-:-:S03]  /*06e0*/  @P4 LOP3.LUT R4, R4, R21, RZ, 0x3c, !PT ;  /* 0x0000001504044212 */ /* 0x000fc600078e3cff */
[----:B------:R-:W4:Y:S01]  /*06f0*/  @P0 LDG.E R26, desc[UR6][R14.64+0x9c] ;  /* 0x00009c060e1a0981 */ /* 0x000f22000c1e1900 */
[----:B------:R-:W-:-:S03]  /*0700*/  @P5 LOP3.LUT R6, R6, R23, RZ, 0x3c, !PT ;  /* 0x0000001706065212 */ /* 0x000fc600078e3cff */
        /* <DEDUP_REMOVED lines=10> */
[----:B------:R-:W-:Y:S02]  /*07b0*/  @P5 LOP3.LUT R4, R4, R25, RZ, 0x3c, !PT ;  /* 0x0000001904045212 */ /* 0x000fe400078e3cff */
[----:B------:R-:W-:Y:S02]  /*07c0*/  @P6 LOP3.LUT R5, R5, R28, RZ, 0x3c, !PT ;  /* 0x0000001c05056212 */ /* 0x000fe400078e3cff */
[----:B------:R-:W-:Y:S02]  /*07d0*/  @P6 LOP3.LUT R6, R6, R17, RZ, 0x3c, !PT ;  /* 0x0000001106066212 */ /* 0x000fe400078e3cff */
[----:B------:R-:W-:Y:S02]  /*07e0*/  @P6 LOP3.LUT R4, R4, R19, RZ, 0x3c, !PT ;  /* 0x0000001304046212 */ /* 0x000fe400078e3cff */
[----:B------:R-:W-:Y:S02]  /*07f0*/  @P0 LOP3.LUT R5, R5, R26, RZ, 0x3c, !PT ;  /* 0x0000001a05050212 */ /* 0x000fe400078e3cff */
[----:B------:R-:W-:-:S02]  /*0800*/  @P0 LOP3.LUT R6, R6, R21, RZ, 0x3c, !PT ;  /* 0x0000001506060212 */ /* 0x000fc400078e3cff */
[----:B------:R-:W-:Y:S02]  /*0810*/  @P0 LOP3.LUT R4, R4, R23, RZ, 0x3c, !PT ;  /* 0x0000001704040212 */ /* 0x000fe400078e3cff */
[----:B--2---:R-:W-:Y:S02]  /*0820*/  @P6 LOP3.LUT R3, R3, R16, RZ, 0x3c, !PT ;  /* 0x0000001003036212 */ /* 0x004fe400078e3cff */
[----:B---3--:R-:W-:Y:S02]  /*0830*/  @P6 LOP3.LUT R7, R7, R18, RZ, 0x3c, !PT ;  /* 0x0000001207076212 */ /* 0x008fe400078e3cff */
[----:B----4-:R-:W-:Y:S02]  /*0840*/  @P0 LOP3.LUT R3, R3, R20, RZ, 0x3c, !PT ;  /* 0x0000001403030212 */ /* 0x010fe400078e3cff */
[----:B------:R-:W-:Y:S02]  /*0850*/  @P0 LOP3.LUT R7, R7, R24, RZ, 0x3c, !PT ;  /* 0x0000001807070212 */ /* 0x000fe400078e3cff */
[----:B------:R-:W-:-:S13]  /*0860*/  R2P PR, R22.B1, 0x7f ;  /* 0x0000007f16007804 */ /* 0x000fda0000001000 */
[----:B------:R-:W2:Y:S04]  /*0870*/  @P0 LDG.E R18, desc[UR6][R14.64+0xa0] ;  /* 0x0000a0060e120981 */ /* 0x000ea8000c1e1900 */
[----:B------:R-:W3:Y:S04]  /*0880*/  @P0 LDG.E R19, desc[UR6][R14.64+0xa4] ;  /* 0x0000a4060e130981 */ /* 0x000ee8000c1e1900 */
[----:B------:R-:W4:Y:S04]  /*0890*/  @P0 LDG.E R20, desc[UR6][R14.64+0xa8] ;  /* 0x0000a8060e140981 */ /* 0x000f28000c1e1900 */
[----:B------:R-:W4:Y:S04]  /*08a0*/  @P0 LDG.E R21, desc[UR6][R14.64+0xac] ;  /* 0x0000ac060e150981 */ /* 0x000f28000c1e1900 */
[----:B------:R-:W4:Y:S04]  /*08b0*/  @P0 LDG.E R24, desc[UR6][R14.64+0xb0] ;  /* 0x0000b0060e180981 */ /* 0x000f28000c1e1900 */
[----:B------:R-:W4:Y:S04]  /*08c0*/  @P1 LDG.E R16, desc[UR6][R14.64+0xbc] ;  /* 0x0000bc060e101981 */ /* 0x000f28000c1e1900 */
[----:B------:R-:W4:Y:S04]  /*08d0*/  @P1 LDG.E R26, desc[UR6][R14.64+0xb4] ;  /* 0x0000b4060e1a1981 */ /* 0x000f28000c1e1900 */
        /* <DEDUP_REMOVED lines=11> */
[----:B------:R-:W-:Y:S01]  /*0990*/  LOP3.LUT P0, RZ, R22, 0x8000, RZ, 0xc0, !PT ;  /* 0x0000800016ff7812 */ /* 0x000fe2000780c0ff */
[----:B------:R-:W4:Y:S01]  /*09a0*/  @P2 LDG.E R24, desc[UR6][R14.64+0xd8] ;  /* 0x0000d8060e182981 */ /* 0x000f22000c1e1900 */
[----:B------:R-:W-:-:S03]  /*09b0*/  @P1 LOP3.LUT R7, R7, R16, RZ, 0x3c, !PT ;  /* 0x0000001007071212 */ /* 0x000fc600078e3cff */
[----:B------:R-:W4:Y:S01]  /*09c0*/  @P2 LDG.E R22, desc[UR6][R14.64+0xd0] ;  /* 0x0000d0060e162981 */ /* 0x000f22000c1e1900 */
[----:B------:R-:W-:-:S03]  /*09d0*/  @P1 LOP3.LUT R3, R3, R26, RZ, 0x3c, !PT ;  /* 0x0000001a03031212 */ /* 0x000fc600078e3cff */
[----:B------:R-:W4:Y:S01]  /*09e0*/  @P3 LDG.E R16, desc[UR6][R14.64+0xe4] ;  /* 0x0000e4060e103981 */ /* 0x000f22000c1e1900 */
[----:B------:R-:W-:-:S03]  /*09f0*/  @P1 LOP3.LUT R6, R6, R23, RZ, 0x3c, !PT ;  /* 0x0000001706061212 */ /* 0x000fc600078e3cff */
[----:B------:R-:W4:Y:S01]  /*0a00*/  @P3 LDG.E R26, desc[UR6][R14.64+0xdc] ;  /* 0x0000dc060e1a3981 */ /* 0x000f22000c1e1900 */
[----:B------:R-:W-:-:S03]  /*0a10*/  @P1 LOP3.LUT R4, R4, R17, RZ, 0x3c, !PT ;  /* 0x0000001104041212 */ /* 0x000fc600078e3cff */
        /* <DEDUP_REMOVED lines=43> */
[----:B------:R-:W-:-:S04]  /*0cd0*/  UIADD3 UR4, UPT, UPT, UR4, 0x10, URZ ;  /* 0x0000001004047890 */ /* 0x000fc8000fffe0ff */
[----:B------:R-:W-:Y:S01]  /*0ce0*/  UISETP.NE.AND UP0, UPT, UR4, 0x20, UPT ;  /* 0x000000200400788c */ /* 0x000fe2000bf05270 */
[----:B--2---:R-:W-:Y:S02]  /*0cf0*/  @P5 LOP3.LUT R5, R5, R18, RZ, 0x3c, !PT ;  /* 0x0000001205055212 */ /* 0x004fe400078e3cff */
[----:B---3--:R-:W-:Y:S02]  /*0d00*/  @P6 LOP3.LUT R6, R6, R19, RZ, 0x3c, !PT ;  /* 0x0000001306066212 */ /* 0x008fe400078e3cff */
[----:B----4-:R-:W-:Y:S02]  /*0d10*/  @P6 LOP3.LUT R3, R3, R20, RZ, 0x3c, !PT ;  /* 0x0000001403036212 */ /* 0x010fe400078e3cff */
[----:B------:R-:W-:Y:S02]  /*0d20*/  @P6 LOP3.LUT R4, R4, R21, RZ, 0x3c, !PT ;  /* 0x0000001504046212 */ /* 0x000fe400078e3cff */
[----:B------:R-:W-:Y:S02]  /*0d30*/  @P6 LOP3.LUT R7, R7, R22, RZ, 0x3c, !PT ;  /* 0x0000001607076212 */ /* 0x000fe400078e3cff */
[----:B------:R-:W-:-:S02]  /*0d40*/  @P6 LOP3.LUT R5, R5, R16, RZ, 0x3c, !PT ;  /* 0x0000001005056212 */ /* 0x000fc400078e3cff */
[----:B------:R-:W-:Y:S02]  /*0d50*/  @P0 LOP3.LUT R3, R3, R24, RZ, 0x3c, !PT ;  /* 0x0000001803030212 */ /* 0x000fe400078e3cff */
[----:B------:R-:W-:Y:S02]  /*0d60*/  @P0 LOP3.LUT R5, R5, R28, RZ, 0x3c, !PT ;  /* 0x0000001c05050212 */ /* 0x000fe400078e3cff */
[----:B------:R-:W-:Y:S02]  /*0d70*/  @P0 LOP3.LUT R7, R7, R26, RZ, 0x3c, !PT ;  /* 0x0000001a07070212 */ /* 0x000fe400078e3cff */
[----:B------:R-:W-:Y:S02]  /*0d80*/  @P0 LOP3.LUT R4, R4, R23, RZ, 0x3c, !PT ;  /* 0x0000001704040212 */ /* 0x000fe400078e3cff */
[----:B------:R-:W-:Y:S01]  /*0d90*/  @P0 LOP3.LUT R6, R6, R17, RZ, 0x3c, !PT ;  /* 0x0000001106060212 */ /* 0x000fe200078e3cff */
[----:B------:R-:W-:Y:S06]  /*0da0*/  BRA.U UP0, `(.L_x_6) ;  /* 0xfffffff500487547 */ /* 0x000fec000b83ffff */
[----:B------:R-:W-:-:S05]  /*0db0*/  VIADD R0, R0, 0x1 ;  /* 0x0000000100007836 */ /* 0x000fca0000000000 */
[----:B------:R-:W-:-:S13]  /*0dc0*/  ISETP.NE.AND P0, PT, R0, 0x5, PT ;  /* 0x000000050000780c */ /* 0x000fda0003f05270 */
[----:B------:R-:W-:Y:S05]  /*0dd0*/  @P0 BRA `(.L_x_7) ;  /* 0xfffffff400300947 */ /* 0x000fea000383ffff */
[----:B------:R-:W-:Y:S01]  /*0de0*/  LOP3.LUT R0, R2, 0x3, RZ, 0xc0, !PT ;  /* 0x0000000302007812 */ /* 0x000fe200078ec0ff */
[----:B------:R0:W-:Y:S03]  /*0df0*/  STL.64 [R1+0x8], R6 ;  /* 0x0000080601007387 */ /* 0x0001e60000100a00 */
[----:B------:R-:W-:Y:S01]  /*0e00*/  ISETP.NE.U32.AND P0, PT, R0, 0x1, PT ;  /* 0x000000010000780c */ /* 0x000fe20003f05070 */
[----:B------:R0:W-:Y:S03]  /*0e10*/  STL.64 [R1+0x10], R4 ;  /* 0x0000100401007387 */ /* 0x0001e60000100a00 */
[----:B------:R-:W-:Y:S01]  /*0e20*/  ISETP.NE.AND.EX P0, PT, RZ, RZ, PT, P0 ;  /* 0x000000ffff00720c */ /* 0x000fe20003f05300 */
[----:B------:R0:W-:-:S12]  /*0e30*/  STL [R1+0x4], R3 ;  /* 0x0000040301007387 */ /* 0x0001d80000100800 */
[----:B0-----:R-:W-:Y:S05]  /*0e40*/  @!P0 BRA `(.L_x_5) ;  /* 0x0000001800088947 */ /* 0x001fea0003800000 */
[----:B------:R-:W-:Y:S01]  /*0e50*/  UMOV UR4, URZ ;  /* 0x000000ff00047c82 */ /* 0x000fe20008000000 */
[----:B------:R-:W-:Y:S01]  /*0e60*/  UMOV UR5, URZ ;  /* 0x000000ff00057c82 */ /* 0x000fe20008000000 */
[----:B------:R-:W-:Y:S02]  /*0e70*/  IMAD.MOV.U32 R0, RZ, RZ, RZ ;  /* 0x000000ffff007224 */ /* 0x000fe400078e00ff */
[----:B------:R-:W-:Y:S02]  /*0e80*/  IMAD.MOV.U32 R4, RZ, RZ, RZ ;  /* 0x000000ffff047224 */ /* 0x000fe400078e00ff */
[----:B------:R-:W-:Y:S02]  /*0e90*/  IMAD.MOV.U32 R7, RZ, RZ, RZ ;  /* 0x000000ffff077224 */ /* 0x000fe400078e00ff */
[----:B------:R-:W-:Y:S02]  /*0ea0*/  IMAD.MOV.U32 R3, RZ, RZ, RZ ;  /* 0x000000ffff037224 */ /* 0x000fe400078e00ff */
[----:B------:R-:W-:-:S02]  /*0eb0*/  IMAD.U32 R5, RZ, RZ, UR4 ;  /* 0x00000004ff057e24 */ /* 0x000fc4000f8e00ff */
[----:B------:R-:W-:-:S07]  /*0ec0*/  IMAD.U32 R6, RZ, RZ, UR5 ;  /* 0x00000005ff067e24 */ /* 0x000fce000f8e00ff */
.L_x_9:
[----:B------:R-:W-:-:S06]  /*0ed0*/  IMAD R12, R0, 0x4, R1 ;  /* 0x00000004000c7824 */ /* 0x000fcc00078e0201 */
[----:B------:R-:W5:Y:S01]  /*0ee0*/  LDL R12, [R12+0x4] ;  /* 0x000004000c0c7983 */ /* 0x000f620000100800 */
[----:B------:R-:W-:-:S05]  /*0ef0*/  UMOV UR4, URZ ;  /* 0x000000ff00047c82 */ /* 0x000fca0008000000 */
.L_x_8:
        /* <DEDUP_REMOVED lines=178> */
[----:B------:R0:W-:Y:S03]  /*1a20*/  STL [R1+0x4], R3 ;  /* 0x0000040301007387 */ /* 0x0001e60000100800 */
[----:B------:R-:W-:Y:S01]  /*1a30*/  ISETP.NE.U32.AND P0, PT, R0, 0x3, PT ;  /* 0x000000030000780c */ /* 0x000fe20003f05070 */
[----:B------:R0:W-:Y:S03]  /*1a40*/  STL.64 [R1+0x8], R6 ;  /* 0x0000080601007387 */ /* 0x0001e60000100a00 */
[----:B------:R-:W-:Y:S01]  /*1a50*/  ISETP.NE.AND.EX P0, PT, RZ, RZ, PT, P0 ;  /* 0x000000ffff00720c */ /* 0x000fe20003f05300 */
[----:B------:R0:W-:-:S12]  /*1a60*/  STL.64 [R1+0x10], R4 ;  /* 0x0000100401007387 */ /* 0x0001d80000100a00 */
[----:B0-----:R-:W-:Y:S05]  /*1a70*/  @P0 BRA `(.L_x_5) ;  /* 0x0000000800fc0947 */ /* 0x001fea0003800000 */
        /* <DEDUP_REMOVED lines=8> */
.L_x_11:
[----:B------:R-:W-:-:S06]  /*1b00*/  IMAD R12, R0, 0x4, R1 ;  /* 0x00000004000c7824 */ /* 0x000fcc00078e0201 */
[----:B------:R-:W5:Y:S01]  /*1b10*/  LDL R12, [R12+0x4] ;  /* 0x000004000c0c7983 */ /* 0x000f620000100800 */
[----:B------:R-:W-:-:S05]  /*1b20*/  UMOV UR4, URZ ;  /* 0x000000ff00047c82 */ /* 0x000fca0008000000 */
.L_x_10:
        /* <DEDUP_REMOVED lines=177> */
[----:B------:R0:W-:Y:S04]  /*2640*/  STL [R1+0x4], R3 ;  /* 0x0000040301007387 */ /* 0x0001e80000100800 */
[----:B------:R0:W-:Y:S04]  /*2650*/  STL.64 [R1+0x8], R6 ;  /* 0x0000080601007387 */ /* 0x0001e80000100a00 */
[----:B------:R0:W-:Y:S02]  /*2660*/  STL.64 [R1+0x10], R4 ;  /* 0x0000100401007387 */ /* 0x0001e40000100a00 */
.L_x_5:
[----:B------:R-:W-:Y:S05]  /*2670*/  BSYNC.RECONVERGENT B1 ;  /* 0x0000000000017941 */ /* 0x000fea0003800200 */
.L_x_4:
[C---:B------:R-:W-:Y:S01]  /*2680*/  ISETP.GT.U32.AND P0, PT, R2.reuse, 0x3, PT ;  /* 0x000000030200780c */ /* 0x040fe20003f04070 */
[----:B------:R-:W-:Y:S01]  /*2690*/  VIADD R11, R11, 0x1 ;  /* 0x000000010b0b7836 */ /* 0x000fe20000000000 */
[--C-:B------:R-:W-:Y:S02]  /*26a0*/  SHF.R.U64 R2, R2, 0x2, R13.reuse ;  /* 0x0000000202027819 */ /* 0x100fe4000000120d */
[----:B------:R-:W-:Y:S02]  /*26b0*/  ISETP.GT.U32.AND.EX P0, PT, R13, RZ, PT, P0 ;  /* 0x000000ff0d00720c */ /* 0x000fe40003f04100 */
[----:B------:R-:W-:-:S11]  /*26c0*/  SHF.R.U32.HI R13, RZ, 0x2, R13 ;  /* 0x00000002ff0d7819 */ /* 0x000fd6000001160d */
[----:B------:R-:W-:Y:S05]  /*26d0*/  @P0 BRA `(.L_x_12) ;  /* 0xffffffd800c40947 */ /* 0x000fea000383ffff */
.L_x_3:
[----:B------:R-:W-:Y:S05]  /*26e0*/  BSYNC.RECONVERGENT B0 ;  /* 0x0000000000007941 */ /* 0x000fea0003800200 */
.L_x_2:
[----:B------:R-:W1:Y:S01]  /*26f0*/  LDC.64 R8, c[0x0][0x390] ;  /* 0x0000e400ff087b82 */ /* 0x000e620000000a00 */
[----:B------:R-:W-:Y:S01]  /*2700*/  SHF.R.U32.HI R0, RZ, 0x2, R3 ;  /* 0x00000002ff007819 */ /* 0x000fe20000011603 */
[----:B------:R-:W-:Y:S03]  /*2710*/  BSSY.RECONVERGENT B0, `(.L_x_13) ;  /* 0x000003f000007945 */ /* 0x000fe60003800200 */
[----:B------:R-:W-:Y:S01]  /*2720*/  LOP3.LUT R0, R0, R3, RZ, 0x3c, !PT ;  /* 0x0000000300007212 */ /* 0x000fe200078e3cff */
[----:B0-----:R-:W-:-:S04]  /*2730*/  IMAD.SHL.U32 R3, R5, 0x10, RZ ;  /* 0x0000001005037824 */ /* 0x001fc800078e00ff */
[----:B------:R-:W-:-:S05]  /*2740*/  IMAD.SHL.U32 R2, R0, 0x2, RZ ;  /* 0x0000000200027824 */ /* 0x000fca00078e00ff */
[----:B------:R-:W-:Y:S01]  /*2750*/  LOP3.LUT R2, R0, R2, R3, 0x96, !PT ;  /* 0x0000000200027212 */ /* 0x000fe200078e9603 */
[----:B------:R-:W-:-:S03]  /*2760*/  IMAD.MOV.U32 R3, RZ, RZ, 0x2f800000 ;  /* 0x2f800000ff037424 */ /* 0x000fc600078e00ff */
[----:B------:R-:W-:Y:S02]  /*2770*/  LOP3.LUT R5, R2, R5, RZ, 0x3c, !PT ;  /* 0x0000000502057212 */ /* 0x000fe400078e3cff */
[----:B-1----:R-:W-:Y:S02]  /*2780*/  LOP3.LUT R8, R8, 0xaad26b49, RZ, 0x3c, !PT ;  /* 0xaad26b4908087812 */ /* 0x002fe400078e3cff */
[----:B------:R-:W-:-:S03]  /*2790*/  LOP3.LUT R9, R9, 0xf7dcefdd, RZ, 0x3c, !PT ;  /* 0xf7dcefdd09097812 */ /* 0x000fc600078e3cff */
[----:B------:R-:W-:Y:S02]  /*27a0*/  IMAD R8, R8, 0x4182bed5, RZ ;  /* 0x4182bed508087824 */ /* 0x000fe400078e02ff */
[----:B------:R-:W-:-:S05]  /*27b0*/  IMAD R9, R9, -0x658354e5, RZ ;  /* 0x9a7cab1b09097824 */ /* 0x000fca00078e02ff */
[----:B------:R-:W-:Y:S01]  /*27c0*/  IADD3 R0, PT, PT, R8, 0x64f0c9, R9 ;  /* 0x0064f0c908007810 */ /* 0x000fe20007ffe009 */
[----:B------:R-:W-:-:S03]  /*27d0*/  IMAD.MOV.U32 R9, RZ, RZ, 0x3e055027 ;  /* 0x3e055027ff097424 */ /* 0x000fc600078e00ff */
[----:B------:R-:W-:-:S04]  /*27e0*/  IADD3 R2, PT, PT, R0, 0x587c5, R5 ;  /* 0x000587c500027810 */ /* 0x000fc80007ffe005 */
[----:B------:R-:W-:-:S05]  /*27f0*/  I2FP.F32.U32 R2, R2 ;  /* 0x0000000200027245 */ /* 0x000fca0000201000 */
[----:B------:R-:W-:-:S05]  /*2800*/  FFMA R2, R2, R3, 1.1641532182693481445e-10 ;  /* 0x2f00000002027423 */ /* 0x000fca0000000003 */
[----:B------:R-:W-:-:S13]  /*2810*/  FSETP.GEU.AND P0, PT, R2, 1.175494350822287508e-38, PT ;  /* 0x008000000200780b */ /* 0x000fda0003f0e000 */
[----:B------:R-:W-:-:S04]  /*2820*/  @!P0 FMUL R2, R2, 8388608 ;  /* 0x4b00000002028820 */ /* 0x000fc80000400000 */
[----:B------:R-:W-:-:S05]  /*2830*/  VIADD R3, R2, 0xc0d55555 ;  /* 0xc0d5555502037836 */ /* 0x000fca0000000000 */
[----:B------:R-:W-:-:S04]  /*2840*/  LOP3.LUT R7, R3, 0xff800000, RZ, 0xc0, !PT ;  /* 0xff80000003077812 */ /* 0x000fc800078ec0ff */
[----:B------:R-:W-:Y:S01]  /*2850*/  I2FP.F32.S32 R4, R7 ;  /* 0x0000000700047245 */ /* 0x000fe20000201400 */
[----:B------:R-:W-:Y:S02]  /*2860*/  IMAD.IADD R3, R2, 0x1, -R7 ;  /* 0x0000000102037824 */ /* 0x000fe400078e0a07 */
[----:B------:R-:W-:Y:S02]  /*2870*/  IMAD.MOV.U32 R7, RZ, RZ, 0x7f800000 ;  /* 0x7f800000ff077424 */ /* 0x000fe400078e00ff */
[----:B------:R-:W-:-:S04]  /*2880*/  FADD R8, R3, -1 ;  /* 0xbf80000003087421 */ /* 0x000fc80000000000 */
[----:B------:R-:W-:-:S04]  /*2890*/  FFMA R3, R8, -R9, 0.14084610342979431152 ;  /* 0x3e1039f608037423 */ /* 0x000fc80000000809 */
[----:B------:R-:W-:-:S04]  /*28a0*/  FFMA R3, R8, R3, -0.12148627638816833496 ;  /* 0xbdf8cdcc08037423 */ /* 0x000fc80000000003 */
[----:B------:R-:W-:-:S04]  /*28b0*/  FFMA R3, R8, R3, 0.13980610668659210205 ;  /* 0x3e0f295508037423 */ /* 0x000fc80000000003 */
[----:B------:R-:W-:-:S04]  /*28c0*/  FFMA R3, R8, R3, -0.16684235632419586182 ;  /* 0xbe2ad8b908037423 */ /* 0x000fc80000000003 */
[----:B------:R-:W-:-:S04]  /*28d0*/  FFMA R3, R8, R3, 0.20012299716472625732 ;  /* 0x3e4ced0b08037423 */ /* 0x000fc80000000003 */
[----:B------:R-:W-:-:S04]  /*28e0*/  FFMA R3, R8, R3, -0.24999669194221496582 ;  /* 0xbe7fff2208037423 */ /* 0x000fc80000000003 */
[----:B------:R-:W-:-:S04]  /*28f0*/  FFMA R3, R8, R3, 0.33333182334899902344 ;  /* 0x3eaaaa7808037423 */ /* 0x000fc80000000003 */
[----:B------:R-:W-:Y:S01]  /*2900*/  FFMA R9, R8, R3, -0.5 ;  /* 0xbf00000008097423 */ /* 0x000fe20000000003 */
[----:B------:R-:W-:Y:S02]  /*2910*/  FSEL R3, RZ, -23, P0 ;  /* 0xc1b80000ff037808 */ /* 0x000fe40000000000 */
[----:B------:R-:W-:Y:S01]  /*2920*/  ISETP.GT.U32.AND P0, PT, R2, 0x7f7fffff, PT ;  /* 0x7f7fffff0200780c */ /* 0x000fe20003f04070 */
[----:B------:R-:W-:Y:S02]  /*2930*/  FMUL R9, R8, R9 ;  /* 0x0000000908097220 */ /* 0x000fe40000400000 */
[----:B------:R-:W-:Y:S01]  /*2940*/  FFMA R4, R4, 1.1920928955078125e-07, R3 ;  /* 0x3400000004047823 */ /* 0x000fe20000000003 */
[----:B------:R-:W-:Y:S01]  /*2950*/  SHF.R.U32.HI R3, RZ, 0x2, R6 ;  /* 0x00000002ff037819 */ /* 0x000fe20000011606 */
[----:B------:R-:W-:-:S03]  /*2960*/  FFMA R9, R8, R9, R8 ;  /* 0x0000000908097223 */ /* 0x000fc60000000008 */
[----:B------:R-:W-:Y:S01]  /*2970*/  LOP3.LUT R3, R3, R6, RZ, 0x3c, !PT ;  /* 0x0000000603037212 */ /* 0x000fe200078e3cff */
[----:B------:R-:W-:Y:S01]  /*2980*/  FFMA R9, R4, 0.69314718246459960938, R9 ;  /* 0x3f31721804097823 */ /* 0x000fe20000000009 */
[----:B------:R-:W-:-:S03]  /*2990*/  IMAD.SHL.U32 R4, R5, 0x10, RZ ;  /* 0x0000001005047824 */ /* 0x000fc600078e00ff */
[C---:B------:R-:W-:Y:S01]  /*29a0*/  @P0 FFMA R9, R2.reuse, R7, +INF ;  /* 0x7f80000002090423 */ /* 0x040fe20000000007 */
[----:B------:R-:W-:Y:S01]  /*29b0*/  FSETP.NEU.AND P0, PT, R2, RZ, PT ;  /* 0x000000ff0200720b */ /* 0x000fe20003f0d000 */
[----:B------:R-:W-:Y:S02]  /*29c0*/  IMAD.SHL.U32 R6, R3, 0x2, RZ ;  /* 0x0000000203067824 */ /* 0x000fe400078e00ff */
[----:B------:R-:W-:-:S03]  /*29d0*/  FMUL R9, R9, -2 ;  /* 0xc000000009097820 */ /* 0x000fc60000400000 */
[----:B------:R-:W-:Y:S02]  /*29e0*/  LOP3.LUT R4, R3, R6, R4, 0x96, !PT ;  /* 0x0000000603047212 */ /* 0x000fe400078e9604 */
[----:B------:R-:W-:Y:S02]  /*29f0*/  FSEL R9, R9, +INF , P0 ;  /* 0x7f80000009097808 */ /* 0x000fe40000000000 */
[----:B------:R-:W-:Y:S02]  /*2a00*/  LOP3.LUT R5, R4, R5, RZ, 0x3c, !PT ;  /* 0x0000000504057212 */ /* 0x000fe400078e3cff */
[----:B------:R0:W1:Y:S01]  /*2a10*/  MUFU.RSQ R2, R9 ;  /* 0x0000000900027308 */ /* 0x0000620000001400 */
[----:B------:R-:W-:Y:S01]  /*2a20*/  VIADD R3, R9, 0xf3000000 ;  /* 0xf300000009037836 */ /* 0x000fe20000000000 */
[----:B------:R-:W-:Y:S01]  /*2a30*/  IADD3 R5, PT, PT, R0, 0xb0f8a, R5 ;  /* 0x000b0f8a00057810 */ /* 0x000fe20007ffe005 */
[----:B------:R-:W-:-:S03]  /*2a40*/  IMAD.MOV.U32 R0, RZ, RZ, 0x30c90fdb ;  /* 0x30c90fdbff007424 */ /* 0x000fc600078e00ff */
[----:B------:R-:W-:Y:S02]  /*2a50*/  ISETP.GT.U32.AND P0, PT, R3, 0x727fffff, PT ;  /* 0x727fffff0300780c */ /* 0x000fe40003f04070 */
[----:B------:R-:W-:-:S05]  /*2a60*/  I2FP.F32.U32 R5, R5 ;  /* 0x0000000500057245 */ /* 0x000fca0000201000 */
[----:B------:R-:W-:-:S06]  /*2a70*/  FFMA R8, R5, R0, 7.314590599882819788e-10 ;  /* 0x30490fdb05087423 */ /* 0x000fcc0000000000 */
[----:B01----:R-:W-:Y:S05]  /*2a80*/  @!P0 BRA `(.L_x_14) ;  /* 0x00000000000c8947 */ /* 0x003fea0003800000 */
[----:B------:R-:W-:-:S07]  /*2a90*/  MOV R7, 0x2ab0 ;  /* 0x00002ab000077802 */ /* 0x000fce0000000f00 */
[----:B------:R-:W-:Y:S05]  /*2aa0*/  CALL.REL.NOINC `($__internal_0_$__cuda_sm20_sqrt_rn_f32_slowpath) ;  /* 0x0000000000447944 */ /* 0x000fea0003c00000 */
[----:B------:R-:W-:Y:S05]  /*2ab0*/  BRA `(.L_x_15) ;  /* 0x0000000000107947 */ /* 0x000fea0003800000 */
.L_x_14:
[----:B------:R-:W-:Y:S01]  /*2ac0*/  FMUL.FTZ R0, R9, R2 ;  /* 0x0000000209007220 */ /* 0x000fe20000410000 */
[----:B------:R-:W-:-:S03]  /*2ad0*/  FMUL.FTZ R2, R2, 0.5 ;  /* 0x3f00000002027820 */ /* 0x000fc60000410000 */
[----:B------:R-:W-:-:S04]  /*2ae0*/  FFMA R3, -R0, R0, R9 ;  /* 0x0000000000037223 */ /* 0x000fc80000000109 */
[----:B------:R-:W-:-:S07]  /*2af0*/  FFMA R0, R3, R2, R0 ;  /* 0x0000000203007223 */ /* 0x000fce0000000000 */
.L_x_15:
[----:B------:R-:W-:Y:S05]  /*2b00*/  BSYNC.RECONVERGENT B0 ;  /* 0x0000000000007941 */ /* 0x000fea0003800200 */
.L_x_13:
[----:B------:R-:W-:Y:S01]  /*2b10*/  FMUL.RZ R4, R8, 0.15915493667125701904 ;  /* 0x3e22f98308047820 */ /* 0x000fe2000040c000 */
[----:B------:R-:W0:Y:S01]  /*2b20*/  LDCU.64 UR8, c[0x0][0x380] ;  /* 0x00007000ff0877ac */ /* 0x000e220008000a00 */
[----:B------:R-:W-:Y:S02]  /*2b30*/  SHF.R.S32.HI R5, RZ, 0x1f, R10 ;  /* 0x0000001fff057819 */ /* 0x000fe4000001140a */
[----:B------:R-:W1:Y:S01]  /*2b40*/  MUFU.SIN R3, R4 ;  /* 0x0000000400037308 */ /* 0x000e620000000400 */
[----:B------:R-:W2:Y:S01]  /*2b50*/  LDCU UR4, c[0x0][0x38c] ;  /* 0x00007180ff0477ac */ /* 0x000ea20008000800 */
[----:B0-----:R-:W-:Y:S01]  /*2b60*/  LEA R2, P0, R10, UR8, 0x2 ;  /* 0x000000080a027c11 */ /* 0x001fe2000f8010ff */
[----:B-1----:R-:W-:-:S03]  /*2b70*/  FMUL R0, R3, R0 ;  /* 0x0000000003007220 */ /* 0x002fc60000400000 */
[----:B------:R-:W-:Y:S01]  /*2b80*/  LEA.HI.X R3, R10, UR9, R5, 0x2, P0 ;  /* 0x000000090a037c11 */ /* 0x000fe200080f1405 */
[----:B--2---:R-:W-:-:S05]  /*2b90*/  FMUL R5, R0, UR4 ;  /* 0x0000000400057c20 */ /* 0x004fca0008400000 */
[----:B------:R-:W-:Y:S01]  /*2ba0*/  STG.E desc[UR6][R2.64], R5 ;  /* 0x0000000502007986 */ /* 0x000fe2000c101906 */
[----:B------:R-:W-:Y:S05]  /*2bb0*/  EXIT ;  /* 0x000000000000794d */ /* 0x000fea0003800000 */
        .weak           $__internal_0_$__cuda_sm20_sqrt_rn_f32_slowpath
        .type           $__internal_0_$__cuda_sm20_sqrt_rn_f32_slowpath,@function
        .size           $__internal_0_$__cuda_sm20_sqrt_rn_f32_slowpath,(.L_x_18 - $__internal_0_$__cuda_sm20_sqrt_rn_f32_slowpath)
$__internal_0_$__cuda_sm20_sqrt_rn_f32_slowpath:
[----:B------:R-:W-:-:S13]  /*2bc0*/  LOP3.LUT P0, RZ, R9, 0x7fffffff, RZ, 0xc0, !PT ;  /* 0x7fffffff09ff7812 */ /* 0x000fda000780c0ff */
[----:B------:R-:W-:Y:S01]  /*2bd0*/  @!P0 IMAD.MOV.U32 R2, RZ, RZ, R9 ;  /* 0x000000ffff028224 */ /* 0x000fe200078e0009 */
[----:B------:R-:W-:Y:S06]  /*2be0*/  @!P0 BRA `(.L_x_16) ;  /* 0x0000000000448947 */ /* 0x000fec0003800000 */
[----:B------:R-:W-:Y:S01]  /*2bf0*/  FSETP.GEU.FTZ.AND P0, PT, R9, RZ, PT ;  /* 0x000000ff0900720b */ /* 0x000fe20003f1e000 */
[----:B------:R-:W-:-:S12]  /*2c00*/  IMAD.MOV.U32 R0, RZ, RZ, R9 ;  /* 0x000000ffff007224 */ /* 0x000fd800078e0009 */
[----:B------:R-:W-:Y:S01]  /*2c10*/  @!P0 IMAD.MOV.U32 R2, RZ, RZ, 0x7fffffff ;  /* 0x7fffffffff028424 */ /* 0x000fe200078e00ff */
[----:B------:R-:W-:Y:S06]  /*2c20*/  @!P0 BRA `(.L_x_16) ;  /* 0x0000000000348947 */ /* 0x000fec0003800000 */
[----:B------:R-:W-:-:S13]  /*2c30*/  FSETP.GTU.FTZ.AND P0, PT, |R0|, +INF , PT ;  /* 0x7f8000000000780b */ /* 0x000fda0003f1c200 */
[----:B------:R-:W-:Y:S01]  /*2c40*/  @P0 FADD.FTZ R2, R0, 1 ;  /* 0x3f80000000020421 */ /* 0x000fe20000010000 */
[----:B------:R-:W-:Y:S06]  /*2c50*/  @P0 BRA `(.L_x_16) ;  /* 0x0000000000280947 */ /* 0x000fec0003800000 */
[----:B------:R-:W-:-:S13]  /*2c60*/  FSETP.NEU.FTZ.AND P0, PT, |R0|, +INF , PT ;  /* 0x7f8000000000780b */ /* 0x000fda0003f1d200 */
[----:B------:R-:W-:-:S04]  /*2c70*/  @P0 FFMA R3, R0, 1.84467440737095516160e+19, RZ ;  /* 0x5f80000000030823 */ /* 0x000fc800000000ff */
[----:B------:R-:W0:Y:S02]  /*2c80*/  @P0 MUFU.RSQ R2, R3 ;  /* 0x0000000300020308 */ /* 0x000e240000001400 */
[----:B0-----:R-:W-:Y:S01]  /*2c90*/  @P0 FMUL.FTZ R4, R3, R2 ;  /* 0x0000000203040220 */ /* 0x001fe20000410000 */
[----:B------:R-:W-:Y:S01]  /*2ca0*/  @P0 FMUL.FTZ R6, R2, 0.5 ;  /* 0x3f00000002060820 */ /* 0x000fe20000410000 */
[----:B------:R-:W-:Y:S02]  /*2cb0*/  @!P0 IMAD.MOV.U32 R2, RZ, RZ, R0 ;  /* 0x000000ffff028224 */ /* 0x000fe400078e0000 */
[----:B------:R-:W-:-:S04]  /*2cc0*/  @P0 FADD.FTZ R5, -R4, -RZ ;  /* 0x800000ff04050221 */ /* 0x000fc80000010100 */
[----:B------:R-:W-:-:S04]  /*2cd0*/  @P0 FFMA R5, R4, R5, R3 ;  /* 0x0000000504050223 */ /* 0x000fc80000000003 */
[----:B------:R-:W-:-:S04]  /*2ce0*/  @P0 FFMA R5, R5, R6, R4 ;  /* 0x0000000605050223 */ /* 0x000fc80000000004 */
[----:B------:R-:W-:-:S07]  /*2cf0*/  @P0 FMUL.FTZ R2, R5, 2.3283064365386962891e-10 ;  /* 0x2f80000005020820 */ /* 0x000fce0000410000 */
.L_x_16:
[----:B------:R-:W-:Y:S02]  /*2d00*/  IMAD.MOV.U32 R0, RZ, RZ, R2 ;  /* 0x000000ffff007224 */ /* 0x000fe400078e0002 */
[----:B------:R-:W-:Y:S02]  /*2d10*/  IMAD.MOV.U32 R2, RZ, RZ, R7 ;  /* 0x000000ffff027224 */ /* 0x000fe400078e0007 */
[----:B------:R-:W-:-:S04]  /*2d20*/  IMAD.MOV.U32 R3, RZ, RZ, 0x0 ;  /* 0x00000000ff037424 */ /* 0x000fc800078e00ff */
[----:B------:R-:W-:Y:S05]  /*2d30*/  RET.REL.NODEC R2 `(standard_gaussian_kernel) ;  /* 0xffffffd002b07950 */ /* 0x000fea0003c3ffff */
.L_x_17:
        /* <DEDUP_REMOVED lines=12> */
.L_x_18:


//--------------------- .nv.global.init           --------------------------
	.section	.nv.global.init,"aw",@progbits
	.align	4
.nv.global.init:
	.type		mrg32k3aM1SubSeq,@object
	.size		mrg32k3aM1SubSeq,(mrg32k3aM2SubSeq - mrg32k3aM1SubSeq)
mrg32k3aM1SubSeq:
        /*0000*/ 	.byte	0x0b, 0xcc, 0xee, 0x04, 0x73, 0x29, 0x8b, 0x6f, 0xf6, 0x53, 0x03, 0xf6, 0x23, 0xf6, 0xea, 0xda
        /* <DEDUP_REMOVED lines=125> */
	.type		mrg32k3aM2SubSeq,@object
	.size		mrg32k3aM2SubSeq,(mrg32k3aM1 - mrg32k3aM2SubSeq)
mrg32k3aM2SubSeq:
        /* <DEDUP_REMOVED lines=126> */
	.type		mrg32k3aM1,@object
	.size		mrg32k3aM1,(mrg32k3aM1Seq - mrg32k3aM1)
mrg32k3aM1:
        /* <DEDUP_REMOVED lines=144> */
	.type		mrg32k3aM1Seq,@object
	.size		mrg32k3aM1Seq,(mrg32k3aM2 - mrg32k3aM1Seq)
mrg32k3aM1Seq:
        /* <DEDUP_REMOVED lines=144> */
	.type		mrg32k3aM2,@object
	.size		mrg32k3aM2,(mrg32k3aM2Seq - mrg32k3aM2)
mrg32k3aM2:
        /* <DEDUP_REMOVED lines=144> */
	.type		mrg32k3aM2Seq,@object
	.size		mrg32k3aM2Seq,(precalc_xorwow_matrix - mrg32k3aM2Seq)
mrg32k3aM2Seq:
        /* <DEDUP_REMOVED lines=144> */
	.type		precalc_xorwow_matrix,@object
	.size		precalc_xorwow_matrix,(precalc_xorwow_offset_matrix - precalc_xorwow_matrix)
precalc_xorwow_matrix:
        /* <DEDUP_REMOVED lines=6400> */
	.type		precalc_xorwow_offset_matrix,@object
	.size		precalc_xorwow_offset_matrix,(.L_1 - precalc_xorwow_offset_matrix)
precalc_xorwow_offset_matrix:
        /* <DEDUP_REMOVED lines=6400> */
.L_1:


//--------------------- .nv.shared.reserved.0     --------------------------
	.section	.nv.shared.reserved.0,"aw",@nobits
	.weak		__nv_reservedSMEM_offset_0_alias
	.size		__nv_reservedSMEM_offset_0_alias, 0, 64
	.other		__nv_reservedSMEM_offset_0_alias,@"STO_CUDA_RESERVED_SHARED STV_DEFAULT"
__nv_reservedSMEM_offset_0_alias:
	.zero		0
	.zero		64


//--------------------- .nv.constant0.scale_cols_kernel --------------------------
	.section	.nv.constant0.scale_cols_kernel,"a",@progbits
	.sectionflags	@""
	.align	4
.nv.constant0.scale_cols_kernel:
	.zero		920


//--------------------- .nv.constant0.scale_rows_kernel --------------------------
	.section	.nv.constant0.scale_rows_kernel,"a",@progbits
	.sectionflags	@""
	.align	4
.nv.constant0.scale_rows_kernel:
	.zero		920


//--------------------- .nv.constant0.standard_gaussian_kernel --------------------------
	.section	.nv.constant0.standard_gaussian_kernel,"a",@progbits
	.sectionflags	@""
	.align	4
.nv.constant0.standard_gaussian_kernel:
	.zero		920


//--------------------- SYMBOLS --------------------------

	.type		.nv.reservedSmem.offset0,@object
	.size		.nv.reservedSmem.offset0,0x4
